// auto-generated by cutlass_sweep.gemm — config: {"arch": "sm_90", "cluster_m": 1, "cluster_n": 1, "dtype": "e5m2", "dtype_b": "e5m2", "layout": "nt", "stages": 6, "tile_k": 32, "tile_m": 128, "tile_n": 64}
#include "cutlass/cutlass.h"
#include "cutlass/gemm/collective/collective_builder.hpp"
#include "cutlass/gemm/device/gemm_universal_adapter.h"
#include "cutlass/gemm/kernel/gemm_universal.hpp"
#include "cutlass/epilogue/collective/collective_builder.hpp"

using ElemA = cutlass::float_e5m2_t;
using ElemB = cutlass::float_e5m2_t;
using ElemCD = cutlass::float_e5m2_t;
using Acc  = float;
using TileShape    = cute::Shape<cute::_128, cute::_64, cute::_32>;
using ClusterShape = cute::Shape<cute::_1, cute::_1, cute::_1>;

using CollectiveEpilogue = typename cutlass::epilogue::collective::CollectiveBuilder<
    cutlass::arch::Sm90, cutlass::arch::OpClassTensorOp,
    TileShape, ClusterShape,
    cutlass::epilogue::collective::EpilogueTileAuto,
    Acc, Acc,
    ElemCD, cutlass::layout::RowMajor, 128 / cutlass::sizeof_bits<ElemCD>::value,
    ElemCD, cutlass::layout::RowMajor, 128 / cutlass::sizeof_bits<ElemCD>::value,
    cutlass::epilogue::collective::EpilogueScheduleAuto
  >::CollectiveOp;

using CollectiveMainloop = typename cutlass::gemm::collective::CollectiveBuilder<
    cutlass::arch::Sm90, cutlass::arch::OpClassTensorOp,
    ElemA, cutlass::layout::RowMajor, 128 / cutlass::sizeof_bits<ElemA>::value,
    ElemB, cutlass::layout::ColumnMajor, 128 / cutlass::sizeof_bits<ElemB>::value,
    Acc,
    TileShape, ClusterShape,
    cutlass::gemm::collective::StageCount<6>,
    cutlass::gemm::collective::KernelScheduleAuto
  >::CollectiveOp;

using GemmKernel = cutlass::gemm::kernel::GemmUniversal<
    cute::Shape<int,int,int,int>,
    CollectiveMainloop,
    CollectiveEpilogue
>;
using Gemm = cutlass::gemm::device::GemmUniversalAdapter<GemmKernel>;

// Force the device kernel symbol into the cubin without needing a host main.
auto* _anchor = &cutlass::device_kernel<GemmKernel>;


// ===== COMPILED SASS (sm_90a) =====

	.target	sm_90a

	.elftype	@"ET_EXEC"


//--------------------- .note.nv.tkinfo           --------------------------
	.section	.note.nv.tkinfo,"",@"SHT_NOTE"
	.sectionflags	@"SHF_NOTE_NV_TKINFO"
	.tkinfo
        /*0018*/ 	.word	0x00000002
        /*0030*/ 	.string	""
        /*0030*/ 	.string	"ptxas"
        /*0030*/ 	.string	"Cuda compilation tools, release 13.0, V13.0.88"
        /*0030*/ 	.string	"Build cuda_13.0.r13.0/compiler.36424714_0"
        /*0030*/ 	.string	"-arch sm_90a -m 64 "



//--------------------- .note.nv.cuinfo           --------------------------
	.section	.note.nv.cuinfo,"",@"SHT_NOTE"
	.sectionflags	@"SHF_NOTE_NV_CUINFO"
        /*0018*/ 	.short	0x0002
        /*001a*/ 	.short	0x005a
        /*001c*/ 	.short	0x0082
	.zero		2


//--------------------- .nv.info                  --------------------------
	.section	.nv.info,"",@"SHT_CUDA_INFO"
	.align	4


	//----- nvinfo : EIATTR_REGCOUNT
	.align		4
        /*0000*/ 	.byte	0x04, 0x2f
        /*0002*/ 	.short	(.L_12 - .L_11)
	.align		4
.L_11:
        /*0004*/ 	.word	index@(_ZN7cutlass13device_kernelINS_4gemm6kernel13GemmUniversalIN4cute5tupleIJiiiiEEENS1_10collective13CollectiveMmaINS1_37MainloopSm90TmaGmmaWarpSpecializedFP8ILi6ENS5_IJNS4_1CILi1EEESB_SB_EEENS1_35KernelTmaWarpSpecializedCooperativeEEENS5_IJNSA_ILi128EEENSA_ILi64EEENSA_ILi32EEEEEENS_12float_e5m2_tENS5_IJlSB_lEEESJ_SK_NS4_8TiledMMAINS4_8MMA_AtomIJNS4_4SM904GMMA30MMA_64x64x32_F32E5M2E5M2_SS_TNILNSO_7ScaleInE1ELSQ_1EEEEEENS4_6LayoutINS5_IJNSA_ILi2EEESB_SB_EEENS5_IJSB_NSA_ILi0EEESW_EEEEENS5_IJNS4_10UnderscoreESZ_SZ_EEEEENS4_13SM90_TMA_LOADENS4_14ComposedLayoutINS4_7SwizzleILi1ELi4ELi3EEENS4_18smem_ptr_flag_bitsILi8EEENST_INS5_IJNSA_ILi8EEESH_EEENS5_IJSH_SB_EEEEEEEvNS4_8identityES12_S1C_vS1D_EENS_8epilogue10collective6detail29Sm90TmaWarpSpecializedAdapterINS1G_15DefaultEpilogueISJ_SK_SK_NS1F_6thread17LinearCombinationISJ_Li1EffLNS1K_9ScaleType4KindE0ELNS_15FloatRoundStyleE2ESJ_EENS1_15EpilogueDefaultEEEEEvvEEEEvNT_6ParamsE)
        /*0008*/ 	.word	0x000000a8


	//----- nvinfo : EIATTR_FRAME_SIZE
	.align		4
.L_12:
        /*000c*/ 	.byte	0x04, 0x11
        /*000e*/ 	.short	(.L_14 - .L_13)
	.align		4
.L_13:
        /*0010*/ 	.word	index@(_ZN7cutlass13device_kernelINS_4gemm6kernel13GemmUniversalIN4cute5tupleIJiiiiEEENS1_10collective13CollectiveMmaINS1_37MainloopSm90TmaGmmaWarpSpecializedFP8ILi6ENS5_IJNS4_1CILi1EEESB_SB_EEENS1_35KernelTmaWarpSpecializedCooperativeEEENS5_IJNSA_ILi128EEENSA_ILi64EEENSA_ILi32EEEEEENS_12float_e5m2_tENS5_IJlSB_lEEESJ_SK_NS4_8TiledMMAINS4_8MMA_AtomIJNS4_4SM904GMMA30MMA_64x64x32_F32E5M2E5M2_SS_TNILNSO_7ScaleInE1ELSQ_1EEEEEENS4_6LayoutINS5_IJNSA_ILi2EEESB_SB_EEENS5_IJSB_NSA_ILi0EEESW_EEEEENS5_IJNS4_10UnderscoreESZ_SZ_EEEEENS4_13SM90_TMA_LOADENS4_14ComposedLayoutINS4_7SwizzleILi1ELi4ELi3EEENS4_18smem_ptr_flag_bitsILi8EEENST_INS5_IJNSA_ILi8EEESH_EEENS5_IJSH_SB_EEEEEEEvNS4_8identityES12_S1C_vS1D_EENS_8epilogue10collective6detail29Sm90TmaWarpSpecializedAdapterINS1G_15DefaultEpilogueISJ_SK_SK_NS1F_6thread17LinearCombinationISJ_Li1EffLNS1K_9ScaleType4KindE0ELNS_15FloatRoundStyleE2ESJ_EENS1_15EpilogueDefaultEEEEEvvEEEEvNT_6ParamsE)
        /*0014*/ 	.word	0x00000000


	//----- nvinfo : EIATTR_MIN_STACK_SIZE
	.align		4
.L_14:
        /*0018*/ 	.byte	0x04, 0x12
        /*001a*/ 	.short	(.L_16 - .L_15)
	.align		4
.L_15:
        /*001c*/ 	.word	index@(_ZN7cutlass13device_kernelINS_4gemm6kernel13GemmUniversalIN4cute5tupleIJiiiiEEENS1_10collective13CollectiveMmaINS1_37MainloopSm90TmaGmmaWarpSpecializedFP8ILi6ENS5_IJNS4_1CILi1EEESB_SB_EEENS1_35KernelTmaWarpSpecializedCooperativeEEENS5_IJNSA_ILi128EEENSA_ILi64EEENSA_ILi32EEEEEENS_12float_e5m2_tENS5_IJlSB_lEEESJ_SK_NS4_8TiledMMAINS4_8MMA_AtomIJNS4_4SM904GMMA30MMA_64x64x32_F32E5M2E5M2_SS_TNILNSO_7ScaleInE1ELSQ_1EEEEEENS4_6LayoutINS5_IJNSA_ILi2EEESB_SB_EEENS5_IJSB_NSA_ILi0EEESW_EEEEENS5_IJNS4_10UnderscoreESZ_SZ_EEEEENS4_13SM90_TMA_LOADENS4_14ComposedLayoutINS4_7SwizzleILi1ELi4ELi3EEENS4_18smem_ptr_flag_bitsILi8EEENST_INS5_IJNSA_ILi8EEESH_EEENS5_IJSH_SB_EEEEEEEvNS4_8identityES12_S1C_vS1D_EENS_8epilogue10collective6detail29Sm90TmaWarpSpecializedAdapterINS1G_15DefaultEpilogueISJ_SK_SK_NS1F_6thread17LinearCombinationISJ_Li1EffLNS1K_9ScaleType4KindE0ELNS_15FloatRoundStyleE2ESJ_EENS1_15EpilogueDefaultEEEEEvvEEEEvNT_6ParamsE)
        /*0020*/ 	.word	0x00000000
.L_16:


//--------------------- .nv.compat                --------------------------
	.section	.nv.compat,"",@"SHT_CUDA_COMPAT_INFO"
	.align	4
        /*0000*/ 	.byte	0x02, 0x09, 0x01, 0x00, 0x02, 0x02, 0x04, 0x00, 0x02, 0x05, 0x05, 0x00, 0x03, 0x07, 0x01, 0x01
        /*0010*/ 	.byte	0x02, 0x03, 0x01, 0x00, 0x02, 0x06, 0x01, 0x00, 0x04, 0x0b, 0x08, 0x00, 0x00, 0x00, 0x00, 0x00
        /*0020*/ 	.byte	0x00, 0x00, 0x00, 0x00


//--------------------- .nv.info._ZN7cutlass13device_kernelINS_4gemm6kernel13GemmUniversalIN4cute5tupleIJiiiiEEENS1_10collective13CollectiveMmaINS1_37MainloopSm90TmaGmmaWarpSpecializedFP8ILi6ENS5_IJNS4_1CILi1EEESB_SB_EEENS1_35KernelTmaWarpSpecializedCooperativeEEENS5_IJNSA_ILi128EEENSA_ILi64EEENSA_ILi32EEEEEENS_12float_e5m2_tENS5_IJlSB_lEEESJ_SK_NS4_8TiledMMAINS4_8MMA_AtomIJNS4_4SM904GMMA30MMA_64x64x32_F32E5M2E5M2_SS_TNILNSO_7ScaleInE1ELSQ_1EEEEEENS4_6LayoutINS5_IJNSA_ILi2EEESB_SB_EEENS5_IJSB_NSA_ILi0EEESW_EEEEENS5_IJNS4_10UnderscoreESZ_SZ_EEEEENS4_13SM90_TMA_LOADENS4_14ComposedLayoutINS4_7SwizzleILi1ELi4ELi3EEENS4_18smem_ptr_flag_bitsILi8EEENST_INS5_IJNSA_ILi8EEESH_EEENS5_IJSH_SB_EEEEEEEvNS4_8identityES12_S1C_vS1D_EENS_8epilogue10collective6detail29Sm90TmaWarpSpecializedAdapterINS1G_15DefaultEpilogueISJ_SK_SK_NS1F_6thread17LinearCombinationISJ_Li1EffLNS1K_9ScaleType4KindE0ELNS_15FloatRoundStyleE2ESJ_EENS1_15EpilogueDefaultEEEEEvvEEEEvNT_6ParamsE --------------------------
	.section	.nv.info._ZN7cutlass13device_kernelINS_4gemm6kernel13GemmUniversalIN4cute5tupleIJiiiiEEENS1_10collective13CollectiveMmaINS1_37MainloopSm90TmaGmmaWarpSpecializedFP8ILi6ENS5_IJNS4_1CILi1EEESB_SB_EEENS1_35KernelTmaWarpSpecializedCooperativeEEENS5_IJNSA_ILi128EEENSA_ILi64EEENSA_ILi32EEEEEENS_12float_e5m2_tENS5_IJlSB_lEEESJ_SK_NS4_8TiledMMAINS4_8MMA_AtomIJNS4_4SM904GMMA30MMA_64x64x32_F32E5M2E5M2_SS_TNILNSO_7ScaleInE1ELSQ_1EEEEEENS4_6LayoutINS5_IJNSA_ILi2EEESB_SB_EEENS5_IJSB_NSA_ILi0EEESW_EEEEENS5_IJNS4_10UnderscoreESZ_SZ_EEEEENS4_13SM90_TMA_LOADENS4_14ComposedLayoutINS4_7SwizzleILi1ELi4ELi3EEENS4_18smem_ptr_flag_bitsILi8EEENST_INS5_IJNSA_ILi8EEESH_EEENS5_IJSH_SB_EEEEEEEvNS4_8identityES12_S1C_vS1D_EENS_8epilogue10collective6detail29Sm90TmaWarpSpecializedAdapterINS1G_15DefaultEpilogueISJ_SK_SK_NS1F_6thread17LinearCombinationISJ_Li1EffLNS1K_9ScaleType4KindE0ELNS_15FloatRoundStyleE2ESJ_EENS1_15EpilogueDefaultEEEEEvvEEEEvNT_6ParamsE,"",@"SHT_CUDA_INFO"
	.sectionflags	@""
	.align	4


	//----- nvinfo : EIATTR_CUDA_API_VERSION
	.align		4
        /*0000*/ 	.byte	0x04, 0x37
        /*0002*/ 	.short	(.L_18 - .L_17)
.L_17:
        /*0004*/ 	.word	0x00000082


	//----- nvinfo : EIATTR_KPARAM_INFO
	.align		4
.L_18:
        /*0008*/ 	.byte	0x04, 0x17
        /*000a*/ 	.short	(.L_20 - .L_19)
.L_19:
        /*000c*/ 	.word	0x00000000
        /*0010*/ 	.short	0x0000
        /*0012*/ 	.short	0x0070
        /*0014*/ 	.byte	0x00, 0xf0, 0x01, 0x10


	//----- nvinfo : EIATTR_SPARSE_MMA_MASK
	.align		4
.L_20:
        /*0018*/ 	.byte	0x03, 0x50
        /*001a*/ 	.short	0x0000


	//----- nvinfo : EIATTR_MAXREG_COUNT
	.align		4
        /*001c*/ 	.byte	0x03, 0x1b
        /*001e*/ 	.short	0x00a8


	//----- nvinfo : EIATTR_NUM_BARRIERS
	.align		4
        /*0020*/ 	.byte	0x02, 0x4c
        /*0022*/ 	.byte	0x01
	.zero		1


	//----- nvinfo : EIATTR_MERCURY_ISA_VERSION
	.align		4
        /*0024*/ 	.byte	0x03, 0x5f
        /*0026*/ 	.short	0x0101


	//----- nvinfo : EIATTR_INT_WARP_WIDE_INSTR_OFFSETS
	.align		4
        /*0028*/ 	.byte	0x04, 0x31
        /*002a*/ 	.short	(.L_22 - .L_21)


	//   ....[0]....
.L_21:
        /*002c*/ 	.word	0x000003e0


	//   ....[1]....
        /*0030*/ 	.word	0x000003f0


	//   ....[2]....
        /*0034*/ 	.word	0x00000500


	//----- nvinfo : EIATTR_COOP_GROUP_MASK_REGIDS
	.align		4
.L_22:
        /*0038*/ 	.byte	0x04, 0x29
        /*003a*/ 	.short	(.L_24 - .L_23)


	//   ....[0]....
.L_23:
        /*003c*/ 	.word	0xffffffff


	//   ....[1]....
        /*0040*/ 	.word	0xffffffff


	//   ....[2]....
        /*0044*/ 	.word	0xffffffff


	//   ....[3]....
        /*0048*/ 	.word	0xffffffff


	//   ....[4]....
        /*004c*/ 	.word	0xffffffff


	//----- nvinfo : EIATTR_COOP_GROUP_INSTR_OFFSETS
	.align		4
.L_24:
        /*0050*/ 	.byte	0x04, 0x28
        /*0052*/ 	.short	(.L_26 - .L_25)


	//   ....[0]....
.L_25:
        /*0054*/ 	.word	0x00000060


	//   ....[1]....
        /*0058*/ 	.word	0x00000070


	//   ....[2]....
        /*005c*/ 	.word	0x00000130


	//   ....[3]....
        /*0060*/ 	.word	0x00000300


	//   ....[4]....
        /*0064*/ 	.word	0x00001020


	//----- nvinfo : EIATTR_REG_RECONFIG
	.align		4
.L_26:
        /*0068*/ 	.byte	0x01, 0x54
	.zero		2


	//----- nvinfo : EIATTR_MBARRIER_INSTR_OFFSETS
	.align		4
        /*006c*/ 	.byte	0x04, 0x39
        /*006e*/ 	.short	(.L_28 - .L_27)


	//   ....[0]....
.L_27:
        /*0070*/ 	.word	0x00000230
        /*0074*/ 	.word	0x000000ff
        /*0078*/ 	.word	0x00000000
        /*007c*/ 	.short	0x0100
        /*007e*/ 	.byte	0x08
	.zero		1


	//   ....[1]....
        /*0080*/ 	.word	0x00000240
        /*0084*/ 	.word	0x000000ff
        /*0088*/ 	.word	0x00000030
        /*008c*/ 	.short	0x0100
        /*008e*/ 	.byte	0x08
	.zero		1


	//   ....[2]....
        /*0090*/ 	.word	0x00000250
        /*0094*/ 	.word	0x000000ff
        /*0098*/ 	.word	0x00000008
        /*009c*/ 	.short	0x0100
        /*009e*/ 	.byte	0x08
	.zero		1


	//   ....[3]....
        /*00a0*/ 	.word	0x00000260
        /*00a4*/ 	.word	0x000000ff
        /*00a8*/ 	.word	0x00000038
        /*00ac*/ 	.short	0x0100
        /*00ae*/ 	.byte	0x08
	.zero		1


	//   ....[4]....
        /*00b0*/ 	.word	0x00000270
        /*00b4*/ 	.word	0x000000ff
        /*00b8*/ 	.word	0x00000010
        /*00bc*/ 	.short	0x0100
        /*00be*/ 	.byte	0x08
	.zero		1


	//   ....[5]....
        /*00c0*/ 	.word	0x00000280
        /*00c4*/ 	.word	0x000000ff
        /*00c8*/ 	.word	0x00000040
        /*00cc*/ 	.short	0x0100
        /*00ce*/ 	.byte	0x08
	.zero		1


	//   ....[6]....
        /*00d0*/ 	.word	0x00000290
        /*00d4*/ 	.word	0x000000ff
        /*00d8*/ 	.word	0x00000018
        /*00dc*/ 	.short	0x0100
        /*00de*/ 	.byte	0x08
	.zero		1


	//   ....[7]....
        /*00e0*/ 	.word	0x000002a0
        /*00e4*/ 	.word	0x000000ff
        /*00e8*/ 	.word	0x00000048
        /*00ec*/ 	.short	0x0100
        /*00ee*/ 	.byte	0x08
	.zero		1


	//   ....[8]....
        /*00f0*/ 	.word	0x000002b0
        /*00f4*/ 	.word	0x000000ff
        /*00f8*/ 	.word	0x00000020
        /*00fc*/ 	.short	0x0100
        /*00fe*/ 	.byte	0x08
	.zero		1


	//   ....[9]....
        /*0100*/ 	.word	0x000002c0
        /*0104*/ 	.word	0x000000ff
        /*0108*/ 	.word	0x00000050
        /*010c*/ 	.short	0x0100
        /*010e*/ 	.byte	0x08
	.zero		1


	//   ....[10]....
        /*0110*/ 	.word	0x000002d0
        /*0114*/ 	.word	0x000000ff
        /*0118*/ 	.word	0x00000028
        /*011c*/ 	.short	0x0100
        /*011e*/ 	.byte	0x08
	.zero		1


	//   ....[11]....
        /*0120*/ 	.word	0x000002e0
        /*0124*/ 	.word	0x000000ff
        /*0128*/ 	.word	0x00000058
        /*012c*/ 	.short	0x0100
        /*012e*/ 	.byte	0x08
	.zero		1


	//   ....[12]....
        /*0130*/ 	.word	0x00000570
        /*0134*/ 	.word	0x000000ff
        /*0138*/ 	.word	0x00000070
        /*013c*/ 	.short	0x0100
        /*013e*/ 	.byte	0x06
	.zero		1


	//   ....[13]....
        /*0140*/ 	.word	0x000005d0
        /*0144*/ 	.word	0x000000ff
        /*0148*/ 	.word	0x00000078
        /*014c*/ 	.short	0x0100
        /*014e*/ 	.byte	0x06
	.zero		1


	//   ....[14]....
        /*0150*/ 	.word	0x00001350
        /*0154*/ 	.word	0x000000ff
        /*0158*/ 	.word	0x00000000
        /*015c*/ 	.short	0x010a
        /*015e*/ 	.byte	0x06
	.zero		1


	//   ....[15]....
        /*0160*/ 	.word	0x00001390
        /*0164*/ 	.word	0x000000ff
        /*0168*/ 	.word	0x00000000
        /*016c*/ 	.short	0x010a
        /*016e*/ 	.byte	0x06
	.zero		1


	//   ....[16]....
        /*0170*/ 	.word	0x00001970
        /*0174*/ 	.word	0x000000ff
        /*0178*/ 	.word	0x00000000
        /*017c*/ 	.short	0x010a
        /*017e*/ 	.byte	0x0c
	.zero		1


	//   ....[17]....
        /*0180*/ 	.word	0x000019b0
        /*0184*/ 	.word	0x000000ff
        /*0188*/ 	.word	0x00000000
        /*018c*/ 	.short	0x010a
        /*018e*/ 	.byte	0x0c
	.zero		1


	//   ....[18]....
        /*0190*/ 	.word	0x00001d90
        /*0194*/ 	.word	0x000000ff
        /*0198*/ 	.word	0x00000000
        /*019c*/ 	.short	0x0101
        /*019e*/ 	.byte	0x08
	.zero		1


	//   ....[19]....
        /*01a0*/ 	.word	0x000021e0
        /*01a4*/ 	.word	0x000000ff
        /*01a8*/ 	.word	0x00000000
        /*01ac*/ 	.short	0x0101
        /*01ae*/ 	.byte	0x08
	.zero		1


	//   ....[20]....
        /*01b0*/ 	.word	0x00005b80
        /*01b4*/ 	.word	0x00000012
        /*01b8*/ 	.word	0x00000030
        /*01bc*/ 	.short	0x010a
        /*01be*/ 	.byte	0x3f
	.zero		1


	//   ....[21]....
        /*01c0*/ 	.word	0x00005f10
        /*01c4*/ 	.word	0x00000007
        /*01c8*/ 	.word	0x00000078
        /*01cc*/ 	.short	0x0101
        /*01ce*/ 	.byte	0x3f
	.zero		1


	//   ....[22]....
        /*01d0*/ 	.word	0x00006650
        /*01d4*/ 	.word	0x00000005
        /*01d8*/ 	.word	0x00000000
        /*01dc*/ 	.short	0x010a
        /*01de*/ 	.byte	0x3f
	.zero		1


	//   ....[23]....
        /*01e0*/ 	.word	0x000066d0
        /*01e4*/ 	.word	0x00000007
        /*01e8*/ 	.word	0x00000000
        /*01ec*/ 	.short	0x010a
        /*01ee*/ 	.byte	0x3f
	.zero		1


	//   ....[24]....
        /*01f0*/ 	.word	0x00006760
        /*01f4*/ 	.word	0x00000006
        /*01f8*/ 	.word	0x00000000
        /*01fc*/ 	.short	0x010a
        /*01fe*/ 	.byte	0x3f
	.zero		1


	//   ....[25]....
        /*0200*/ 	.word	0x000067f0
        /*0204*/ 	.word	0x00000009
        /*0208*/ 	.word	0x00000000
        /*020c*/ 	.short	0x010a
        /*020e*/ 	.byte	0x3f
	.zero		1


	//   ....[26]....
        /*0210*/ 	.word	0x00006880
        /*0214*/ 	.word	0x00000006
        /*0218*/ 	.word	0x00000000
        /*021c*/ 	.short	0x010a
        /*021e*/ 	.byte	0x3f
	.zero		1


	//   ....[27]....
        /*0220*/ 	.word	0x00006910
        /*0224*/ 	.word	0x00000003
        /*0228*/ 	.word	0x00000000
        /*022c*/ 	.short	0x010a
        /*022e*/ 	.byte	0x3f
	.zero		1


	//   ....[28]....
        /*0230*/ 	.word	0x00006980
        /*0234*/ 	.word	0x00000007
        /*0238*/ 	.word	0x00000000
        /*023c*/ 	.short	0x010a
        /*023e*/ 	.byte	0x3f
	.zero		1


	//   ....[29]....
        /*0240*/ 	.word	0x000069e0
        /*0244*/ 	.word	0x00000008
        /*0248*/ 	.word	0x00000000
        /*024c*/ 	.short	0x010a
        /*024e*/ 	.byte	0x3f
	.zero		1


	//   ....[30]....
        /*0250*/ 	.word	0x00006ab0
        /*0254*/ 	.word	0x00000012
        /*0258*/ 	.word	0x00000030
        /*025c*/ 	.short	0x010a
        /*025e*/ 	.byte	0x3f
	.zero		1


	//   ....[31]....
        /*0260*/ 	.word	0x00006b90
        /*0264*/ 	.word	0x00000005
        /*0268*/ 	.word	0x00000000
        /*026c*/ 	.short	0x010a
        /*026e*/ 	.byte	0x3f
	.zero		1


	//   ....[32]....
        /*0270*/ 	.word	0x00006be0
        /*0274*/ 	.word	0x00000007
        /*0278*/ 	.word	0x00000000
        /*027c*/ 	.short	0x010a
        /*027e*/ 	.byte	0x3f
	.zero		1


	//   ....[33]....
        /*0280*/ 	.word	0x00006c30
        /*0284*/ 	.word	0x00000006
        /*0288*/ 	.word	0x00000000
        /*028c*/ 	.short	0x010a
        /*028e*/ 	.byte	0x3f
	.zero		1


	//   ....[34]....
        /*0290*/ 	.word	0x00006c80
        /*0294*/ 	.word	0x00000009
        /*0298*/ 	.word	0x00000000
        /*029c*/ 	.short	0x010a
        /*029e*/ 	.byte	0x3f
	.zero		1


	//   ....[35]....
        /*02a0*/ 	.word	0x00006cd0
        /*02a4*/ 	.word	0x00000006
        /*02a8*/ 	.word	0x00000000
        /*02ac*/ 	.short	0x010a
        /*02ae*/ 	.byte	0x3f
	.zero		1


	//----- nvinfo : EIATTR_NUM_MBARRIERS
	.align		4
.L_28:
        /*02b0*/ 	.byte	0x03, 0x38
        /*02b2*/ 	.short	0x000e


	//----- nvinfo : EIATTR_EXIT_INSTR_OFFSETS
	.align		4
        /*02b4*/ 	.byte	0x04, 0x1c
        /*02b6*/ 	.short	(.L_30 - .L_29)


	//   ....[0]....
.L_29:
        /*02b8*/ 	.word	0x00000620


	//   ....[1]....
        /*02bc*/ 	.word	0x00000ef0


	//   ....[2]....
        /*02c0*/ 	.word	0x000051e0


	//   ....[3]....
        /*02c4*/ 	.word	0x00005820


	//   ....[4]....
        /*02c8*/ 	.word	0x00006960


	//----- nvinfo : EIATTR_MAX_THREADS
	.align		4
.L_30:
        /*02cc*/ 	.byte	0x04, 0x05
        /*02ce*/ 	.short	(.L_32 - .L_31)
.L_31:
        /*02d0*/ 	.word	0x00000180
        /*02d4*/ 	.word	0x00000001
        /*02d8*/ 	.word	0x00000001


	//----- nvinfo : EIATTR_CRS_STACK_SIZE
	.align		4
.L_32:
        /*02dc*/ 	.byte	0x04, 0x1e
        /*02de*/ 	.short	(.L_34 - .L_33)
.L_33:
        /*02e0*/ 	.word	0x00000000


	//----- nvinfo : EIATTR_CBANK_PARAM_SIZE
	.align		4
.L_34:
        /*02e4*/ 	.byte	0x03, 0x19
        /*02e6*/ 	.short	0x0470


	//----- nvinfo : EIATTR_PARAM_CBANK
	.align		4
        /*02e8*/ 	.byte	0x04, 0x0a
        /*02ea*/ 	.short	(.L_36 - .L_35)
	.align		4
.L_35:
        /*02ec*/ 	.word	index@(.nv.constant0._ZN7cutlass13device_kernelINS_4gemm6kernel13GemmUniversalIN4cute5tupleIJiiiiEEENS1_10collective13CollectiveMmaINS1_37MainloopSm90TmaGmmaWarpSpecializedFP8ILi6ENS5_IJNS4_1CILi1EEESB_SB_EEENS1_35KernelTmaWarpSpecializedCooperativeEEENS5_IJNSA_ILi128EEENSA_ILi64EEENSA_ILi32EEEEEENS_12float_e5m2_tENS5_IJlSB_lEEESJ_SK_NS4_8TiledMMAINS4_8MMA_AtomIJNS4_4SM904GMMA30MMA_64x64x32_F32E5M2E5M2_SS_TNILNSO_7ScaleInE1ELSQ_1EEEEEENS4_6LayoutINS5_IJNSA_ILi2EEESB_SB_EEENS5_IJSB_NSA_ILi0EEESW_EEEEENS5_IJNS4_10UnderscoreESZ_SZ_EEEEENS4_13SM90_TMA_LOADENS4_14ComposedLayoutINS4_7SwizzleILi1ELi4ELi3EEENS4_18smem_ptr_flag_bitsILi8EEENST_INS5_IJNSA_ILi8EEESH_EEENS5_IJSH_SB_EEEEEEEvNS4_8identityES12_S1C_vS1D_EENS_8epilogue10collective6detail29Sm90TmaWarpSpecializedAdapterINS1G_15DefaultEpilogueISJ_SK_SK_NS1F_6thread17LinearCombinationISJ_Li1EffLNS1K_9ScaleType4KindE0ELNS_15FloatRoundStyleE2ESJ_EENS1_15EpilogueDefaultEEEEEvvEEEEvNT_6ParamsE)
        /*02f0*/ 	.short	0x0210
        /*02f2*/ 	.short	0x0470


	//----- nvinfo : EIATTR_SW_WAR
	.align		4
.L_36:
        /*02f4*/ 	.byte	0x04, 0x36
        /*02f6*/ 	.short	(.L_38 - .L_37)
.L_37:
        /*02f8*/ 	.word	0x00000008
.L_38:


//--------------------- .nv.callgraph             --------------------------
	.section	.nv.callgraph,"",@"SHT_CUDA_CALLGRAPH"
	.align	4
	.sectionentsize	8
	.align		4
        /*0000*/ 	.word	0x00000000
	.align		4
        /*0004*/ 	.word	0xffffffff
	.align		4
        /*0008*/ 	.word	0x00000000
	.align		4
        /*000c*/ 	.word	0xfffffffe
	.align		4
        /*0010*/ 	.word	0x00000000
	.align		4
        /*0014*/ 	.word	0xfffffffd
	.align		4
        /*0018*/ 	.word	0x00000000
	.align		4
        /*001c*/ 	.word	0xfffffffc


//--------------------- .nv.constant4             --------------------------
	.section	.nv.constant4,"a",@progbits
	.align	8
	.align		8
.nv.constant4:
        /*0000*/ 	.dword	_ZN40_INTERNAL_5855fc62_4_k_cu_a7737fd2_257884cuda3std3__45__cpo5beginE
	.align		8
        /*0008*/ 	.dword	_ZN40_INTERNAL_5855fc62_4_k_cu_a7737fd2_257884cuda3std3__45__cpo3endE
	.align		8
        /*0010*/ 	.dword	_ZN40_INTERNAL_5855fc62_4_k_cu_a7737fd2_257884cuda3std3__45__cpo6cbeginE
	.align		8
        /*0018*/ 	.dword	_ZN40_INTERNAL_5855fc62_4_k_cu_a7737fd2_257884cuda3std3__45__cpo4cendE
	.align		8
        /*0020*/ 	.dword	_ZN40_INTERNAL_5855fc62_4_k_cu_a7737fd2_257884cuda3std3__442_GLOBAL__N__5855fc62_4_k_cu_a7737fd2_257886ignoreE
	.align		8
        /*0028*/ 	.dword	_ZN40_INTERNAL_5855fc62_4_k_cu_a7737fd2_257884cuda3std3__419piecewise_constructE
	.align		8
        /*0030*/ 	.dword	_ZN40_INTERNAL_5855fc62_4_k_cu_a7737fd2_257884cuda3std3__48in_placeE
	.align		8
        /*0038*/ 	.dword	_ZN40_INTERNAL_5855fc62_4_k_cu_a7737fd2_257884cuda3std6ranges3__45__cpo4swapE
	.align		8
        /*0040*/ 	.dword	_ZN40_INTERNAL_5855fc62_4_k_cu_a7737fd2_257884cuda3std6ranges3__45__cpo9iter_moveE
	.align		8
        /*0048*/ 	.dword	_ZN40_INTERNAL_5855fc62_4_k_cu_a7737fd2_257884cute7productE
	.align		8
        /*0050*/ 	.dword	_ZN40_INTERNAL_5855fc62_4_k_cu_a7737fd2_257884cute1_E


//--------------------- .text._ZN7cutlass13device_kernelINS_4gemm6kernel13GemmUniversalIN4cute5tupleIJiiiiEEENS1_10collective13CollectiveMmaINS1_37MainloopSm90TmaGmmaWarpSpecializedFP8ILi6ENS5_IJNS4_1CILi1EEESB_SB_EEENS1_35KernelTmaWarpSpecializedCooperativeEEENS5_IJNSA_ILi128EEENSA_ILi64EEENSA_ILi32EEEEEENS_12float_e5m2_tENS5_IJlSB_lEEESJ_SK_NS4_8TiledMMAINS4_8MMA_AtomIJNS4_4SM904GMMA30MMA_64x64x32_F32E5M2E5M2_SS_TNILNSO_7ScaleInE1ELSQ_1EEEEEENS4_6LayoutINS5_IJNSA_ILi2EEESB_SB_EEENS5_IJSB_NSA_ILi0EEESW_EEEEENS5_IJNS4_10UnderscoreESZ_SZ_EEEEENS4_13SM90_TMA_LOADENS4_14ComposedLayoutINS4_7SwizzleILi1ELi4ELi3EEENS4_18smem_ptr_flag_bitsILi8EEENST_INS5_IJNSA_ILi8EEESH_EEENS5_IJSH_SB_EEEEEEEvNS4_8identityES12_S1C_vS1D_EENS_8epilogue10collective6detail29Sm90TmaWarpSpecializedAdapterINS1G_15DefaultEpilogueISJ_SK_SK_NS1F_6thread17LinearCombinationISJ_Li1EffLNS1K_9ScaleType4KindE0ELNS_15FloatRoundStyleE2ESJ_EENS1_15EpilogueDefaultEEEEEvvEEEEvNT_6ParamsE --------------------------
	.section	.text._ZN7cutlass13device_kernelINS_4gemm6kernel13GemmUniversalIN4cute5tupleIJiiiiEEENS1_10collective13CollectiveMmaINS1_37MainloopSm90TmaGmmaWarpSpecializedFP8ILi6ENS5_IJNS4_1CILi1EEESB_SB_EEENS1_35KernelTmaWarpSpecializedCooperativeEEENS5_IJNSA_ILi128EEENSA_ILi64EEENSA_ILi32EEEEEENS_12float_e5m2_tENS5_IJlSB_lEEESJ_SK_NS4_8TiledMMAINS4_8MMA_AtomIJNS4_4SM904GMMA30MMA_64x64x32_F32E5M2E5M2_SS_TNILNSO_7ScaleInE1ELSQ_1EEEEEENS4_6LayoutINS5_IJNSA_ILi2EEESB_SB_EEENS5_IJSB_NSA_ILi0EEESW_EEEEENS5_IJNS4_10UnderscoreESZ_SZ_EEEEENS4_13SM90_TMA_LOADENS4_14ComposedLayoutINS4_7SwizzleILi1ELi4ELi3EEENS4_18smem_ptr_flag_bitsILi8EEENST_INS5_IJNSA_ILi8EEESH_EEENS5_IJSH_SB_EEEEEEEvNS4_8identityES12_S1C_vS1D_EENS_8epilogue10collective6detail29Sm90TmaWarpSpecializedAdapterINS1G_15DefaultEpilogueISJ_SK_SK_NS1F_6thread17LinearCombinationISJ_Li1EffLNS1K_9ScaleType4KindE0ELNS_15FloatRoundStyleE2ESJ_EENS1_15EpilogueDefaultEEEEEvvEEEEvNT_6ParamsE,"ax",@progbits
	.align	128
.text._ZN7cutlass13device_kernelINS_4gemm6kernel13GemmUniversalIN4cute5tupleIJiiiiEEENS1_10collective13CollectiveMmaINS1_37MainloopSm90TmaGmmaWarpSpecializedFP8ILi6ENS5_IJNS4_1CILi1EEESB_SB_EEENS1_35KernelTmaWarpSpecializedCooperativeEEENS5_IJNSA_ILi128EEENSA_ILi64EEENSA_ILi32EEEEEENS_12float_e5m2_tENS5_IJlSB_lEEESJ_SK_NS4_8TiledMMAINS4_8MMA_AtomIJNS4_4SM904GMMA30MMA_64x64x32_F32E5M2E5M2_SS_TNILNSO_7ScaleInE1ELSQ_1EEEEEENS4_6LayoutINS5_IJNSA_ILi2EEESB_SB_EEENS5_IJSB_NSA_ILi0EEESW_EEEEENS5_IJNS4_10UnderscoreESZ_SZ_EEEEENS4_13SM90_TMA_LOADENS4_14ComposedLayoutINS4_7SwizzleILi1ELi4ELi3EEENS4_18smem_ptr_flag_bitsILi8EEENST_INS5_IJNSA_ILi8EEESH_EEENS5_IJSH_SB_EEEEEEEvNS4_8identityES12_S1C_vS1D_EENS_8epilogue10collective6detail29Sm90TmaWarpSpecializedAdapterINS1G_15DefaultEpilogueISJ_SK_SK_NS1F_6thread17LinearCombinationISJ_Li1EffLNS1K_9ScaleType4KindE0ELNS_15FloatRoundStyleE2ESJ_EENS1_15EpilogueDefaultEEEEEvvEEEEvNT_6ParamsE:
        .type           _ZN7cutlass13device_kernelINS_4gemm6kernel13GemmUniversalIN4cute5tupleIJiiiiEEENS1_10collective13CollectiveMmaINS1_37MainloopSm90TmaGmmaWarpSpecializedFP8ILi6ENS5_IJNS4_1CILi1EEESB_SB_EEENS1_35KernelTmaWarpSpecializedCooperativeEEENS5_IJNSA_ILi128EEENSA_ILi64EEENSA_ILi32EEEEEENS_12float_e5m2_tENS5_IJlSB_lEEESJ_SK_NS4_8TiledMMAINS4_8MMA_AtomIJNS4_4SM904GMMA30MMA_64x64x32_F32E5M2E5M2_SS_TNILNSO_7ScaleInE1ELSQ_1EEEEEENS4_6LayoutINS5_IJNSA_ILi2EEESB_SB_EEENS5_IJSB_NSA_ILi0EEESW_EEEEENS5_IJNS4_10UnderscoreESZ_SZ_EEEEENS4_13SM90_TMA_LOADENS4_14ComposedLayoutINS4_7SwizzleILi1ELi4ELi3EEENS4_18smem_ptr_flag_bitsILi8EEENST_INS5_IJNSA_ILi8EEESH_EEENS5_IJSH_SB_EEEEEEEvNS4_8identityES12_S1C_vS1D_EENS_8epilogue10collective6detail29Sm90TmaWarpSpecializedAdapterINS1G_15DefaultEpilogueISJ_SK_SK_NS1F_6thread17LinearCombinationISJ_Li1EffLNS1K_9ScaleType4KindE0ELNS_15FloatRoundStyleE2ESJ_EENS1_15EpilogueDefaultEEEEEvvEEEEvNT_6ParamsE,@function
        .size           _ZN7cutlass13device_kernelINS_4gemm6kernel13GemmUniversalIN4cute5tupleIJiiiiEEENS1_10collective13CollectiveMmaINS1_37MainloopSm90TmaGmmaWarpSpecializedFP8ILi6ENS5_IJNS4_1CILi1EEESB_SB_EEENS1_35KernelTmaWarpSpecializedCooperativeEEENS5_IJNSA_ILi128EEENSA_ILi64EEENSA_ILi32EEEEEENS_12float_e5m2_tENS5_IJlSB_lEEESJ_SK_NS4_8TiledMMAINS4_8MMA_AtomIJNS4_4SM904GMMA30MMA_64x64x32_F32E5M2E5M2_SS_TNILNSO_7ScaleInE1ELSQ_1EEEEEENS4_6LayoutINS5_IJNSA_ILi2EEESB_SB_EEENS5_IJSB_NSA_ILi0EEESW_EEEEENS5_IJNS4_10UnderscoreESZ_SZ_EEEEENS4_13SM90_TMA_LOADENS4_14ComposedLayoutINS4_7SwizzleILi1ELi4ELi3EEENS4_18smem_ptr_flag_bitsILi8EEENST_INS5_IJNSA_ILi8EEESH_EEENS5_IJSH_SB_EEEEEEEvNS4_8identityES12_S1C_vS1D_EENS_8epilogue10collective6detail29Sm90TmaWarpSpecializedAdapterINS1G_15DefaultEpilogueISJ_SK_SK_NS1F_6thread17LinearCombinationISJ_Li1EffLNS1K_9ScaleType4KindE0ELNS_15FloatRoundStyleE2ESJ_EENS1_15EpilogueDefaultEEEEEvvEEEEvNT_6ParamsE,(.L_x_141 - _ZN7cutlass13device_kernelINS_4gemm6kernel13GemmUniversalIN4cute5tupleIJiiiiEEENS1_10collective13CollectiveMmaINS1_37MainloopSm90TmaGmmaWarpSpecializedFP8ILi6ENS5_IJNS4_1CILi1EEESB_SB_EEENS1_35KernelTmaWarpSpecializedCooperativeEEENS5_IJNSA_ILi128EEENSA_ILi64EEENSA_ILi32EEEEEENS_12float_e5m2_tENS5_IJlSB_lEEESJ_SK_NS4_8TiledMMAINS4_8MMA_AtomIJNS4_4SM904GMMA30MMA_64x64x32_F32E5M2E5M2_SS_TNILNSO_7ScaleInE1ELSQ_1EEEEEENS4_6LayoutINS5_IJNSA_ILi2EEESB_SB_EEENS5_IJSB_NSA_ILi0EEESW_EEEEENS5_IJNS4_10UnderscoreESZ_SZ_EEEEENS4_13SM90_TMA_LOADENS4_14ComposedLayoutINS4_7SwizzleILi1ELi4ELi3EEENS4_18smem_ptr_flag_bitsILi8EEENST_INS5_IJNSA_ILi8EEESH_EEENS5_IJSH_SB_EEEEEEEvNS4_8identityES12_S1C_vS1D_EENS_8epilogue10collective6detail29Sm90TmaWarpSpecializedAdapterINS1G_15DefaultEpilogueISJ_SK_SK_NS1F_6thread17LinearCombinationISJ_Li1EffLNS1K_9ScaleType4KindE0ELNS_15FloatRoundStyleE2ESJ_EENS1_15EpilogueDefaultEEEEEvvEEEEvNT_6ParamsE)
        .other          _ZN7cutlass13device_kernelINS_4gemm6kernel13GemmUniversalIN4cute5tupleIJiiiiEEENS1_10collective13CollectiveMmaINS1_37MainloopSm90TmaGmmaWarpSpecializedFP8ILi6ENS5_IJNS4_1CILi1EEESB_SB_EEENS1_35KernelTmaWarpSpecializedCooperativeEEENS5_IJNSA_ILi128EEENSA_ILi64EEENSA_ILi32EEEEEENS_12float_e5m2_tENS5_IJlSB_lEEESJ_SK_NS4_8TiledMMAINS4_8MMA_AtomIJNS4_4SM904GMMA30MMA_64x64x32_F32E5M2E5M2_SS_TNILNSO_7ScaleInE1ELSQ_1EEEEEENS4_6LayoutINS5_IJNSA_ILi2EEESB_SB_EEENS5_IJSB_NSA_ILi0EEESW_EEEEENS5_IJNS4_10UnderscoreESZ_SZ_EEEEENS4_13SM90_TMA_LOADENS4_14ComposedLayoutINS4_7SwizzleILi1ELi4ELi3EEENS4_18smem_ptr_flag_bitsILi8EEENST_INS5_IJNSA_ILi8EEESH_EEENS5_IJSH_SB_EEEEEEEvNS4_8identityES12_S1C_vS1D_EENS_8epilogue10collective6detail29Sm90TmaWarpSpecializedAdapterINS1G_15DefaultEpilogueISJ_SK_SK_NS1F_6thread17LinearCombinationISJ_Li1EffLNS1K_9ScaleType4KindE0ELNS_15FloatRoundStyleE2ESJ_EENS1_15EpilogueDefaultEEEEEvvEEEEvNT_6ParamsE,@"STO_CUDA_ENTRY STV_DEFAULT"
_ZN7cutlass13device_kernelINS_4gemm6kernel13GemmUniversalIN4cute5tupleIJiiiiEEENS1_10collective13CollectiveMmaINS1_37MainloopSm90TmaGmmaWarpSpecializedFP8ILi6ENS5_IJNS4_1CILi1EEESB_SB_EEENS1_35KernelTmaWarpSpecializedCooperativeEEENS5_IJNSA_ILi128EEENSA_ILi64EEENSA_ILi32EEEEEENS_12float_e5m2_tENS5_IJlSB_lEEESJ_SK_NS4_8TiledMMAINS4_8MMA_AtomIJNS4_4SM904GMMA30MMA_64x64x32_F32E5M2E5M2_SS_TNILNSO_7ScaleInE1ELSQ_1EEEEEENS4_6LayoutINS5_IJNSA_ILi2EEESB_SB_EEENS5_IJSB_NSA_ILi0EEESW_EEEEENS5_IJNS4_10UnderscoreESZ_SZ_EEEEENS4_13SM90_TMA_LOADENS4_14ComposedLayoutINS4_7SwizzleILi1ELi4ELi3EEENS4_18smem_ptr_flag_bitsILi8EEENST_INS5_IJNSA_ILi8EEESH_EEENS5_IJSH_SB_EEEEEEEvNS4_8identityES12_S1C_vS1D_EENS_8epilogue10collective6detail29Sm90TmaWarpSpecializedAdapterINS1G_15DefaultEpilogueISJ_SK_SK_NS1F_6thread17LinearCombinationISJ_Li1EffLNS1K_9ScaleType4KindE0ELNS_15FloatRoundStyleE2ESJ_EENS1_15EpilogueDefaultEEEEEvvEEEEvNT_6ParamsE:
[----:B------:R-:W-:Y:S01]  /*0000*/  LDC R1, c[0x0][0x28] ;  /* 0x00000a00ff017b82 */ /* 0x000fe20000000800 */
[----:B------:R-:W0:Y:S01]  /*0010*/  S2R R2, SR_TID.X ;  /* 0x0000000000027919 */ /* 0x000e220000002100 */
[----:B------:R-:W-:Y:S01]  /*0020*/  ELECT P0, URZ, PT ;  /* 0x00000000003f782f */ /* 0x000fe20003800000 */
[----:B------:R-:W-:Y:S01]  /*0030*/  BSSY B0, `(.L_x_0) ;  /* 0x000000f000007945 */ /* 0x000fe20003800000 */
[--C-:B0-----:R-:W-:Y:S02]  /*0040*/  SHF.R.U32.HI R0, RZ, 0x5, R2.reuse ;  /* 0x00000005ff007819 */ /* 0x101fe40000011602 */
[----:B------:R-:W-:-:S03]  /*0050*/  SHF.R.U32.HI R4, RZ, 0x7, R2 ;  /* 0x00000007ff047819 */ /* 0x000fc60000011602 */
[----:B------:R-:W0:Y:S04]  /*0060*/  SHFL.IDX PT, R3, R0, RZ, 0x1f ;  /* 0x00001fff00037589 */ /* 0x000e2800000e0000 */
[----:B------:R1:W2:Y:S01]  /*0070*/  SHFL.IDX PT, R7, R4, RZ, 0x1f ;  /* 0x00001fff04077589 */ /* 0x0002a200000e0000 */
[----:B0-----:R-:W-:-:S13]  /*0080*/  ISETP.NE.OR P0, PT, R3, RZ, !P0 ;  /* 0x000000ff0300720c */ /* 0x001fda0004705670 */
[----:B-12---:R-:W-:Y:S05]  /*0090*/  @P0 BRA `(.L_x_1) ;  /* 0x0000000000200947 */ /* 0x006fea0003800000 */
[----:B------:R-:W-:Y:S02]  /*00a0*/  ULDC.64 UR4, c[0x0][0x198] ;  /* 0x0000660000047ab9 */ /* 0x000fe40000000a00 */
[----:B------:R-:W-:Y:S02]  /*00b0*/  UIADD3 UR6, UP0, UR4, 0xf0, URZ ;  /* 0x000000f004067890 */ /* 0x000fe4000ff1e03f */
[----:B------:R-:W-:Y:S02]  /*00c0*/  UIADD3 UR4, UP1, UR4, 0x1f0, URZ ;  /* 0x000001f004047890 */ /* 0x000fe4000ff3e03f */
[----:B------:R-:W-:Y:S02]  /*00d0*/  UIADD3.X UR7, URZ, UR5, URZ, UP0, !UPT ;  /* 0x000000053f077290 */ /* 0x000fe400087fe43f */
[----:B------:R-:W-:-:S07]  /*00e0*/  UIADD3.X UR5, URZ, UR5, URZ, UP1, !UPT ;  /* 0x000000053f057290 */ /* 0x000fce0008ffe43f */
[----:B------:R0:W-:Y:S02]  /*00f0*/  UTMACCTL.PF [UR6] ;  /* 0x00000000060079b9 */ /* 0x0001e40008040000 */
[----:B------:R0:W-:Y:S02]  /*0100*/  UTMACCTL.PF [UR4] ;  /* 0x00000000040079b9 */ /* 0x0001e40008040000 */
[----:B0-----:R-:W-:Y:S01]  /*0110*/  NOP ;  /* 0x0000000000007918 */ /* 0x001fe20000000000 */
.L_x_1:
[----:B------:R-:W-:Y:S05]  /*0120*/  BSYNC B0 ;  /* 0x0000000000007941 */ /* 0x000fea0003800000 */
.L_x_0:
[----:B------:R-:W0:Y:S02]  /*0130*/  SHFL.IDX PT, R4, R0, RZ, 0x1f ;  /* 0x00001fff00047589 */ /* 0x000e2400000e0000 */
[----:B0-----:R-:W-:-:S13]  /*0140*/  ISETP.NE.AND P0, PT, R4, RZ, PT ;  /* 0x000000ff0400720c */ /* 0x001fda0003f05270 */
[----:B------:R-:W-:Y:S05]  /*0150*/  @P0 BRA `(.L_x_2) ;  /* 0x0000000000680947 */ /* 0x000fea0003800000 */
[----:B------:R-:W0:Y:S01]  /*0160*/  S2UR UR8, SR_CgaCtaId ;  /* 0x00000000000879c3 */ /* 0x000e220000008800 */
[----:B------:R-:W-:Y:S01]  /*0170*/  UMOV UR4, 0x400 ;  /* 0x0000040000047882 */ /* 0x000fe20000000000 */
[----:B------:R-:W-:Y:S01]  /*0180*/  UMOV UR5, 0x1 ;  /* 0x0000000100057882 */ /* 0x000fe20000000000 */
[----:B------:R-:W-:Y:S01]  /*0190*/  UMOV UR6, 0x100 ;  /* 0x0000010000067882 */ /* 0x000fe20000000000 */
[----:B------:R-:W-:Y:S01]  /*01a0*/  ELECT P0, URZ, PT ;  /* 0x00000000003f782f */ /* 0x000fe20003800000 */
[----:B------:R-:W-:-:S04]  /*01b0*/  UIADD3 UR6, -UR6, 0x100000, URZ ;  /* 0x0010000006067890 */ /* 0x000fc8000fffe13f */
[----:B------:R-:W-:Y:S02]  /*01c0*/  USHF.L.U32 UR7, UR6, 0xb, URZ ;  /* 0x0000000b06077899 */ /* 0x000fe4000800063f */
[----:B------:R-:W-:Y:S02]  /*01d0*/  USHF.L.U32 UR6, UR6, 0x1, URZ ;  /* 0x0000000106067899 */ /* 0x000fe4000800063f */
[----:B0-----:R-:W-:Y:S02]  /*01e0*/  ULEA UR8, UR8, UR4, 0x18 ;  /* 0x0000000408087291 */ /* 0x001fe4000f8ec03f */
[----:B------:R-:W-:-:S04]  /*01f0*/  UIADD3 UR4, -UR5, 0x100000, URZ ;  /* 0x0010000005047890 */ /* 0x000fc8000fffe13f */
[----:B------:R-:W-:Y:S02]  /*0200*/  USHF.L.U32 UR5, UR4, 0xb, URZ ;  /* 0x0000000b04057899 */ /* 0x000fe4000800063f */
[----:B------:R-:W-:Y:S01]  /*0210*/  USHF.L.U32 UR4, UR4, 0x1, URZ ;  /* 0x0000000104047899 */ /* 0x000fe2000800063f */
[----:B------:R-:W0:Y:S11]  /*0220*/  FENCE.VIEW.ASYNC.S ;  /* 0x00000000000073c6 */ /* 0x000e360000000000 */
[----:B0-----:R0:W1:Y:S01]  /*0230*/  SYNCS.EXCH.64 URZ, [UR8], UR4 ;  /* 0x00000004083f75b2 */ /* 0x0010620008000100 */
[----:B------:R0:W2:Y:S01]  /*0240*/  SYNCS.EXCH.64 URZ, [UR8+0x30], UR6 ;  /* 0x00003006083f75b2 */ /* 0x0000a20008000100 */
[----:B------:R0:W3:Y:S01]  /*0250*/  SYNCS.EXCH.64 URZ, [UR8+0x8], UR4 ;  /* 0x00000804083f75b2 */ /* 0x0000e20008000100 */
[----:B------:R0:W4:Y:S01]  /*0260*/  SYNCS.EXCH.64 URZ, [UR8+0x38], UR6 ;  /* 0x00003806083f75b2 */ /* 0x0001220008000100 */
[----:B------:R0:W0:Y:S01]  /*0270*/  SYNCS.EXCH.64 URZ, [UR8+0x10], UR4 ;  /* 0x00001004083f75b2 */ /* 0x0000220008000100 */
[----:B------:R0:W0:Y:S01]  /*0280*/  SYNCS.EXCH.64 URZ, [UR8+0x40], UR6 ;  /* 0x00004006083f75b2 */ /* 0x0000220008000100 */
[----:B------:R0:W0:Y:S01]  /*0290*/  SYNCS.EXCH.64 URZ, [UR8+0x18], UR4 ;  /* 0x00001804083f75b2 */ /* 0x0000220008000100 */
[----:B------:R0:W0:Y:S01]  /*02a0*/  SYNCS.EXCH.64 URZ, [UR8+0x48], UR6 ;  /* 0x00004806083f75b2 */ /* 0x0000220008000100 */
[----:B------:R0:W0:Y:S01]  /*02b0*/  SYNCS.EXCH.64 URZ, [UR8+0x20], UR4 ;  /* 0x00002004083f75b2 */ /* 0x0000220008000100 */
[----:B------:R0:W0:Y:S01]  /*02c0*/  SYNCS.EXCH.64 URZ, [UR8+0x50], UR6 ;  /* 0x00005006083f75b2 */ /* 0x0000220008000100 */
[----:B------:R0:W0:Y:S01]  /*02d0*/  SYNCS.EXCH.64 URZ, [UR8+0x28], UR4 ;  /* 0x00002804083f75b2 */ /* 0x0000220008000100 */
[----:B------:R0:W0:Y:S01]  /*02e0*/  SYNCS.EXCH.64 URZ, [UR8+0x58], UR6 ;  /* 0x00005806083f75b2 */ /* 0x0000220008000100 */
[----:B------:R-:W-:Y:S01]  /*02f0*/  NOP ;  /* 0x0000000000007918 */ /* 0x000fe20000000000 */
.L_x_2:
[----:B------:R-:W5:Y:S01]  /*0300*/  SHFL.IDX PT, R0, R0, RZ, 0x1f ;  /* 0x00001fff00007589 */ /* 0x000f6200000e0000 */
[----:B------:R-:W1:Y:S01]  /*0310*/  LDC R4, c[0x0][0x65c] ;  /* 0x00019700ff047b82 */ /* 0x000e620000000800 */
[----:B------:R-:W-:Y:S02]  /*0320*/  ELECT P0, URZ, PT ;  /* 0x00000000003f782f */ /* 0x000fe40003800000 */
[----:B------:R-:W-:Y:S01]  /*0330*/  ISETP.NE.AND P2, PT, R7, RZ, PT ;  /* 0x000000ff0700720c */ /* 0x000fe20003f45270 */
[----:B------:R-:W2:Y:S01]  /*0340*/  S2R R8, SR_CTAID.Y ;  /* 0x0000000000087919 */ /* 0x000ea20000002600 */
[----:B0-----:R-:W-:Y:S01]  /*0350*/  UMOV UR4, 0x20 ;  /* 0x0000002000047882 */ /* 0x001fe20000000000 */
[----:B------:R-:W-:Y:S01]  /*0360*/  NOP ;  /* 0x0000000000007918 */ /* 0x000fe20000000000 */
[----:B------:R-:W-:Y:S01]  /*0370*/  NOP ;  /* 0x0000000000007918 */ /* 0x000fe20000000000 */
[----:B------:R-:W0:Y:S01]  /*0380*/  S2R R6, SR_CTAID.X ;  /* 0x0000000000067919 */ /* 0x000e220000002500 */
[----:B-----5:R-:W-:-:S02]  /*0390*/  ISETP.NE.OR P0, PT, R0, RZ, !P0 ;  /* 0x000000ff0000720c */ /* 0x020fc40004705670 */
[----:B-1----:R-:W-:Y:S02]  /*03a0*/  ISETP.NE.AND P4, PT, R4, 0x1, PT ;  /* 0x000000010400780c */ /* 0x002fe40003f85270 */
[----:B------:R-:W-:-:S04]  /*03b0*/  SHF.R.S32.HI R4, RZ, 0x1f, R3 ;  /* 0x0000001fff047819 */ /* 0x000fc80000011403 */
[----:B------:R-:W-:-:S04]  /*03c0*/  LEA.HI R4, R4, R3, RZ, 0x2 ;  /* 0x0000000304047211 */ /* 0x000fc800078f10ff */
[----:B------:R-:W-:Y:S01]  /*03d0*/  LOP3.LUT R4, R4, 0xfffffffc, RZ, 0xc0, !PT ;  /* 0xfffffffc04047812 */ /* 0x000fe200078ec0ff */
[----:B------:R-:W-:Y:S01]  /*03e0*/  VOTEU.ALL UP0, P0 ;  /* 0x00000000003f7886 */ /* 0x000fe20000000000 */
[----:B------:R-:W-:Y:S01]  /*03f0*/  VOTEU.ALL UP1, P0 ;  /* 0x00000000003f7886 */ /* 0x000fe20000020000 */
[----:B------:R-:W0:Y:S01]  /*0400*/  @P4 LDC R9, c[0x0][0x10] ;  /* 0x00000400ff094b82 */ /* 0x000e220000000800 */
[----:B------:R-:W-:Y:S02]  /*0410*/  @P4 IMAD.MOV.U32 R5, RZ, RZ, RZ ;  /* 0x000000ffff054224 */ /* 0x000fe400078e00ff */
[----:B------:R-:W-:Y:S01]  /*0420*/  IMAD.IADD R3, R3, 0x1, -R4 ;  /* 0x0000000103037824 */ /* 0x000fe200078e0a04 */
[----:B------:R-:W-:Y:S01]  /*0430*/  @!UP0 UMOV UR6, 0x400 ;  /* 0x0000040000068882 */ /* 0x000fe20000000000 */
[----:B------:R-:W-:-:S04]  /*0440*/  @!UP0 UIADD3 UR4, -UR4, 0x100000, URZ ;  /* 0x0010000004048890 */ /* 0x000fc8000fffe13f */
[----:B------:R-:W-:Y:S02]  /*0450*/  @!UP0 USHF.L.U32 UR5, UR4, 0xb, URZ ;  /* 0x0000000b04058899 */ /* 0x000fe4000800063f */
[----:B------:R-:W-:Y:S01]  /*0460*/  @!UP0 USHF.L.U32 UR4, UR4, 0x1, URZ ;  /* 0x0000000104048899 */ /* 0x000fe2000800063f */
[----:B--2---:R-:W-:Y:S01]  /*0470*/  @P4 IMAD.MOV.U32 R4, RZ, RZ, R8 ;  /* 0x000000ffff044224 */ /* 0x004fe200078e0008 */
[----:B------:R-:W1:Y:S01]  /*0480*/  @!UP0 S2UR UR7, SR_CgaCtaId ;  /* 0x00000000000789c3 */ /* 0x000e620000008800 */
[----:B------:R-:W-:-:S07]  /*0490*/  @P4 IMAD.MOV.U32 R13, RZ, RZ, RZ ;  /* 0x000000ffff0d4224 */ /* 0x000fce00078e00ff */
[----:B------:R-:W2:Y:S01]  /*04a0*/  @!P4 LDC R11, c[0x0][0xc] ;  /* 0x00000300ff0bcb82 */ /* 0x000ea20000000800 */
[----:B0-----:R-:W-:-:S04]  /*04b0*/  @P4 IMAD.WIDE.U32 R4, R6, R9, R4 ;  /* 0x0000000906044225 */ /* 0x001fc800078e0004 */
[----:B------:R-:W-:Y:S02]  /*04c0*/  VIADD R9, R7, 0xffffffff ;  /* 0xffffffff07097836 */ /* 0x000fe40000000000 */
[----:B------:R-:W-:Y:S01]  /*04d0*/  @P4 IMAD.MOV.U32 R0, RZ, RZ, R4 ;  /* 0x000000ffff004224 */ /* 0x000fe200078e0004 */
[----:B-1----:R-:W-:Y:S02]  /*04e0*/  @!UP0 ULEA UR6, UR7, UR6, 0x18 ;  /* 0x0000000607068291 */ /* 0x002fe4000f8ec03f */
[----:B------:R-:W-:Y:S01]  /*04f0*/  ISETP.GE.U32.AND P1, PT, R9, 0x2, PT ;  /* 0x000000020900780c */ /* 0x000fe20003f26070 */
[----:B------:R-:W-:Y:S01]  /*0500*/  VOTEU.ALL UP0, P0 ;  /* 0x00000000003f7886 */ /* 0x000fe20000000000 */
[----:B------:R-:W-:Y:S01]  /*0510*/  ISETP.NE.AND P0, PT, R3, 0x3, PT ;  /* 0x000000030300780c */ /* 0x000fe20003f05270 */
[----:B------:R-:W-:-:S03]  /*0520*/  @P4 IMAD.IADD R5, R5, 0x1, R13 ;  /* 0x0000000105054824 */ /* 0x000fc600078e020d */
[----:B------:R-:W-:-:S04]  /*0530*/  ISETP.EQ.OR P0, PT, R3, RZ, !P0 ;  /* 0x000000ff0300720c */ /* 0x000fc80004702670 */
[----:B------:R-:W-:Y:S01]  /*0540*/  ISETP.EQ.AND P0, PT, R7, RZ, P0 ;  /* 0x000000ff0700720c */ /* 0x000fe20000702270 */
[----:B------:R-:W-:Y:S01]  /*0550*/  IMAD.MOV.U32 R7, RZ, RZ, RZ ;  /* 0x000000ffff077224 */ /* 0x000fe200078e00ff */
[----:B------:R-:W0:Y:S02]  /*0560*/  FENCE.VIEW.ASYNC.S ;  /* 0x00000000000073c6 */ /* 0x000e240000000000 */
[----:B0-----:R0:W3:Y:S01]  /*0570*/  @!UP0 SYNCS.EXCH.64 URZ, [UR6+0x70], UR4 ;  /* 0x00007004063f85b2 */ /* 0x0010e20008000100 */
[----:B------:R-:W-:Y:S01]  /*0580*/  SEL R4, RZ, 0x1, !P0 ;  /* 0x00000001ff047807 */ /* 0x000fe20004000000 */
[----:B--2---:R-:W-:-:S03]  /*0590*/  @!P4 IMAD.WIDE.U32 R10, R11, R8, R6 ;  /* 0x000000080b0ac225 */ /* 0x004fc600078e0006 */
[----:B------:R-:W-:Y:S01]  /*05a0*/  SEL R4, R4, 0x2, P1 ;  /* 0x0000000204047807 */ /* 0x000fe20000800000 */
[----:B------:R-:W-:Y:S02]  /*05b0*/  @!P4 IMAD.MOV.U32 R0, RZ, RZ, R10 ;  /* 0x000000ffff00c224 */ /* 0x000fe400078e000a */
[----:B------:R-:W-:Y:S01]  /*05c0*/  @!P4 IMAD.MOV.U32 R5, RZ, RZ, R11 ;  /* 0x000000ffff05c224 */ /* 0x000fe200078e000b */
[----:B------:R0:W3:Y:S01]  /*05d0*/  @!UP1 SYNCS.EXCH.64 URZ, [UR6+0x78], UR4 ;  /* 0x00007804063f95b2 */ /* 0x0000e20008000100 */
[----:B------:R-:W-:Y:S01]  /*05e0*/  NOP ;  /* 0x0000000000007918 */ /* 0x000fe20000000000 */
[----:B---34-:R-:W-:Y:S06]  /*05f0*/  BAR.SYNC.DEFER_BLOCKING 0x0 ;  /* 0x0000000000007b1d */ /* 0x018fec0000010000 */
[----:B------:R-:W-:Y:S05]  /*0600*/  @!P2 BRA `(.L_x_3) ;  /* 0x0000004800f8a947 */ /* 0x000fea0003800000 */
[----:B------:R-:W-:-:S13]  /*0610*/  ISETP.GT.U32.AND P0, PT, R9, 0x1, PT ;  /* 0x000000010900780c */ /* 0x000fda0003f04070 */
[----:B0-----:R-:W-:Y:S05]  /*0620*/  @P0 EXIT ;  /* 0x000000000000094d */ /* 0x001fea0003800000 */
[----:B------:R-:W-:Y:S01]  /*0630*/  ULDC.64 UR4, c[0x0][0x650] ;  /* 0x0001940000047ab9 */ /* 0x000fe20000000a00 */
[----:B------:R-:W-:Y:S01]  /*0640*/  PRMT R9, RZ, 0x7610, R9 ;  /* 0x00007610ff097816 */ /* 0x000fe20000000009 */
[----:B------:R-:W-:Y:S01]  /*0650*/  IMAD.MOV.U32 R16, RZ, RZ, -0x1 ;  /* 0xffffffffff107424 */ /* 0x000fe200078e00ff */
[----:B------:R-:W-:Y:S01]  /*0660*/  ISETP.GE.U32.AND P0, PT, R0, UR4, PT ;  /* 0x0000000400007c0c */ /* 0x000fe2000bf06070 */
[----:B------:R-:W-:Y:S02]  /*0670*/  IMAD.MOV.U32 R12, RZ, RZ, -0x1 ;  /* 0xffffffffff0c7424 */ /* 0x000fe400078e00ff */
[----:B------:R-:W-:Y:S01]  /*0680*/  IMAD.MOV.U32 R69, RZ, RZ, -0x1 ;  /* 0xffffffffff457424 */ /* 0x000fe200078e00ff */
[----:B------:R-:W-:-:S13]  /*0690*/  ISETP.GE.U32.AND.EX P0, PT, R5, UR5, PT, P0 ;  /* 0x0000000505007c0c */ /* 0x000fda000bf06100 */
[----:B------:R-:W-:Y:S05]  /*06a0*/  @P0 BRA `(.L_x_4) ;  /* 0x0000000400600947 */ /* 0x000fea0003800000 */
[----:B------:R-:W0:Y:S01]  /*06b0*/  LDC.64 R16, c[0x0][0x628] ;  /* 0x00018a00ff107b82 */ /* 0x000e220000000a00 */
[----:B------:R-:W-:Y:S02]  /*06c0*/  IMAD.MOV.U32 R10, RZ, RZ, R0 ;  /* 0x000000ffff0a7224 */ /* 0x000fe400078e0000 */
[----:B------:R-:W-:-:S05]  /*06d0*/  IMAD.MOV.U32 R11, RZ, RZ, R5 ;  /* 0x000000ffff0b7224 */ /* 0x000fca00078e0005 */
[----:B------:R-:W1:Y:S08]  /*06e0*/  LDC R18, c[0x0][0x630] ;  /* 0x00018c00ff127b82 */ /* 0x000e700000000800 */
[----:B------:R-:W2:Y:S01]  /*06f0*/  LDC.64 R20, c[0x0][0x620] ;  /* 0x00018800ff147b82 */ /* 0x000ea20000000a00 */
[----:B0-----:R-:W-:-:S04]  /*0700*/  ISETP.NE.U32.AND P0, PT, R16, RZ, PT ;  /* 0x000000ff1000720c */ /* 0x001fc80003f05070 */
[----:B------:R-:W-:-:S13]  /*0710*/  ISETP.NE.AND.EX P0, PT, R17, RZ, PT, P0 ;  /* 0x000000ff1100720c */ /* 0x000fda0003f05300 */
[----:B-12---:R-:W-:Y:S05]  /*0720*/  @!P0 BRA `(.L_x_5) ;  /* 0x0000000000288947 */ /* 0x006fea0003800000 */
[----:B------:R-:W0:Y:S02]  /*0730*/  LDC R3, c[0x0][0x634] ;  /* 0x00018d00ff037b82 */ /* 0x000e240000000800 */
[----:B0-----:R-:W-:-:S05]  /*0740*/  IADD3 R3, P0, R0, R3, RZ ;  /* 0x0000000300037210 */ /* 0x001fca0007f1e0ff */
[----:B------:R-:W-:-:S04]  /*0750*/  IMAD.X R9, RZ, RZ, R5, P0 ;  /* 0x000000ffff097224 */ /* 0x000fc800000e0605 */
[----:B------:R-:W-:-:S04]  /*0760*/  IMAD.WIDE.U32 R10, R9, R16, RZ ;  /* 0x00000010090a7225 */ /* 0x000fc800078e00ff */
[----:B------:R-:W-:-:S04]  /*0770*/  IMAD.WIDE.U32 R12, P0, R3, R17, R10 ;  /* 0x00000011030c7225 */ /* 0x000fc8000780000a */
[----:B------:R-:W-:-:S04]  /*0780*/  IMAD.WIDE.U32 R10, R3, R16, RZ ;  /* 0x00000010030a7225 */ /* 0x000fc800078e00ff */
[----:B------:R-:W-:Y:S01]  /*0790*/  IMAD.X R15, RZ, RZ, RZ, P0 ;  /* 0x000000ffff0f7224 */ /* 0x000fe200000e06ff */
[----:B------:R-:W-:Y:S01]  /*07a0*/  IADD3 RZ, P0, R11, R12, RZ ;  /* 0x0000000c0bff7210 */ /* 0x000fe20007f1e0ff */
[----:B------:R-:W-:-:S04]  /*07b0*/  IMAD.MOV.U32 R14, RZ, RZ, R13 ;  /* 0x000000ffff0e7224 */ /* 0x000fc800078e000d */
[----:B------:R-:W-:-:S08]  /*07c0*/  IMAD.WIDE.U32.X R10, R9, R17, R14, P0 ;  /* 0x00000011090a7225 */ /* 0x000fd000000e040e */
.L_x_5:
[-CC-:B------:R-:W-:Y:S01]  /*07d0*/  SHF.R.U64 R69, R10, R18.reuse, R11.reuse ;  /* 0x000000120a457219 */ /* 0x180fe2000000120b */
[----:B------:R-:W0:Y:S01]  /*07e0*/  LDC.64 R22, c[0x0][0x640] ;  /* 0x00019000ff167b82 */ /* 0x000e220000000a00 */
[----:B------:R-:W-:Y:S01]  /*07f0*/  SHF.R.U32.HI R7, RZ, R18, R11 ;  /* 0x00000012ff077219 */ /* 0x000fe2000001160b */
[----:B------:R-:W-:Y:S01]  /*0800*/  ULDC UR4, c[0x0][0x150] ;  /* 0x0000540000047ab9 */ /* 0x000fe20000000800 */
[----:B------:R-:W-:Y:S01]  /*0810*/  IADD3 R9, P0, RZ, -R69, RZ ;  /* 0x80000045ff097210 */ /* 0x000fe20007f1e0ff */
[----:B------:R-:W-:Y:S01]  /*0820*/  IMAD.MOV.U32 R10, RZ, RZ, R0 ;  /* 0x000000ffff0a7224 */ /* 0x000fe200078e0000 */
[----:B------:R-:W-:Y:S01]  /*0830*/  I2FP.F32.U32 R3, R6 ;  /* 0x0000000600037245 */ /* 0x000fe20000201000 */
[----:B------:R-:W-:Y:S02]  /*0840*/  IMAD.MOV.U32 R11, RZ, RZ, R5 ;  /* 0x000000ffff0b7224 */ /* 0x000fe400078e0005 */
[----:B------:R-:W1:Y:S01]  /*0850*/  LDC R14, c[0x0][0x618] ;  /* 0x00018600ff0e7b82 */ /* 0x000e620000000800 */
[----:B------:R-:W-:-:S02]  /*0860*/  IMAD.X R13, RZ, RZ, ~R7, P0 ;  /* 0x000000ffff0d7224 */ /* 0x000fc400000e0e07 */
[----:B------:R-:W-:Y:S01]  /*0870*/  FMUL R3, R3, UR4 ;  /* 0x0000000403037c20 */ /* 0x000fe20008400000 */
[----:B------:R-:W-:Y:S01]  /*0880*/  IMAD.WIDE.U32 R10, R9, R20, R10 ;  /* 0x00000014090a7225 */ /* 0x000fe200078e000a */
[----:B------:R-:W-:-:S03]  /*0890*/  ULDC UR4, c[0x0][0x154] ;  /* 0x0000550000047ab9 */ /* 0x000fc60000000800 */
[----:B------:R-:W-:Y:S01]  /*08a0*/  IMAD R12, R13, R20, RZ ;  /* 0x000000140d0c7224 */ /* 0x000fe200078e02ff */
[----:B------:R-:W2:Y:S01]  /*08b0*/  LDC R7, c[0x0][0x144] ;  /* 0x00005100ff077b82 */ /* 0x000ea20000000800 */
[----:B------:R-:W3:Y:S01]  /*08c0*/  F2I.U32.TRUNC.NTZ R3, R3 ;  /* 0x0000000300037305 */ /* 0x000ee2000020f000 */
[----:B------:R-:W-:Y:S02]  /*08d0*/  IMAD.MOV.U32 R13, RZ, RZ, -0x1 ;  /* 0xffffffffff0d7424 */ /* 0x000fe400078e00ff */
[----:B------:R-:W-:-:S04]  /*08e0*/  IMAD R9, R9, R21, R12 ;  /* 0x0000001509097224 */ /* 0x000fc800078e020c */
[----:B------:R-:W4:Y:S01]  /*08f0*/  LDC R18, c[0x0][0x608] ;  /* 0x00018200ff127b82 */ /* 0x000f220000000800 */
[----:B------:R-:W-:Y:S01]  /*0900*/  IMAD.IADD R11, R11, 0x1, R9 ;  /* 0x000000010b0b7824 */ /* 0x000fe200078e0209 */
[----:B0-----:R-:W-:Y:S02]  /*0910*/  ISETP.NE.U32.AND P0, PT, R22, RZ, PT ;  /* 0x000000ff1600720c */ /* 0x001fe40003f05070 */
[----:B------:R-:W-:Y:S02]  /*0920*/  I2FP.F32.U32 R9, R8 ;  /* 0x0000000800097245 */ /* 0x000fe40000201000 */
[----:B------:R-:W-:Y:S02]  /*0930*/  ISETP.NE.AND.EX P0, PT, R23, RZ, PT, P0 ;  /* 0x000000ff1700720c */ /* 0x000fe40003f05300 */
[----:B------:R-:W0:Y:S01]  /*0940*/  LDC R12, c[0x0][0x658] ;  /* 0x00019600ff0c7b82 */ /* 0x000e220000000800 */
[-C--:B-1----:R-:W-:Y:S01]  /*0950*/  SHF.R.U64 R16, R10, R14.reuse, R11 ;  /* 0x0000000e0a107219 */ /* 0x082fe2000000120b */
[----:B---3--:R-:W-:Y:S01]  /*0960*/  IMAD.MOV R10, RZ, RZ, -R3 ;  /* 0x000000ffff0a7224 */ /* 0x008fe200078e0a03 */
[----:B------:R-:W-:-:S05]  /*0970*/  SHF.R.U32.HI R11, RZ, R14, R11 ;  /* 0x0000000eff0b7219 */ /* 0x000fca000001160b */
[----:B------:R-:W1:Y:S01]  /*0980*/  LDC R17, c[0x0][0x148] ;  /* 0x00005200ff117b82 */ /* 0x000e620000000800 */
[----:B--2---:R-:W-:Y:S02]  /*0990*/  IMAD R3, R7, R10, R6 ;  /* 0x0000000a07037224 */ /* 0x004fe400078e0206 */
[----:B------:R-:W-:-:S04]  /*09a0*/  FMUL R7, R9, UR4 ;  /* 0x0000000409077c20 */ /* 0x000fc80008400000 */
[----:B------:R2:W3:Y:S01]  /*09b0*/  F2I.U32.TRUNC.NTZ R15, R7 ;  /* 0x00000007000f7305 */ /* 0x0004e2000020f000 */
[----:B------:R-:W1:Y:S01]  /*09c0*/  LDC R21, c[0x0][0x600] ;  /* 0x00018000ff157b82 */ /* 0x000e620000000800 */
[-CC-:B----4-:R-:W-:Y:S02]  /*09d0*/  SHF.R.U64 R27, R16, R18.reuse, R11.reuse ;  /* 0x00000012101b7219 */ /* 0x190fe4000000120b */
[----:B------:R-:W-:Y:S01]  /*09e0*/  SHF.R.U32.HI R9, RZ, R18, R11 ;  /* 0x00000012ff097219 */ /* 0x000fe2000001160b */
[----:B------:R-:W-:-:S04]  /*09f0*/  IMAD.MOV.U32 R11, RZ, RZ, 0x1 ;  /* 0x00000001ff0b7424 */ /* 0x000fc800078e00ff */
[----:B------:R-:W4:Y:S01]  /*0a00*/  LDC R20, c[0x0][0x648] ;  /* 0x00019200ff147b82 */ /* 0x000f220000000800 */
[-C--:B0-----:R-:W-:Y:S02]  /*0a10*/  SHF.L.U32 R6, R13, R12.reuse, RZ ;  /* 0x0000000c0d067219 */ /* 0x081fe400000006ff */
[-CC-:B------:R-:W-:Y:S02]  /*0a20*/  SHF.R.U64 R18, R27, R12.reuse, R9.reuse ;  /* 0x0000000c1b127219 */ /* 0x180fe40000001209 */
[----:B------:R-:W-:Y:S02]  /*0a30*/  SHF.R.U32.HI R19, RZ, R12, R9 ;  /* 0x0000000cff137219 */ /* 0x000fe40000011609 */
[----:B------:R-:W-:Y:S01]  /*0a40*/  LOP3.LUT R14, RZ, R6, RZ, 0x33, !PT ;  /* 0x00000006ff0e7212 */ /* 0x000fe200078e33ff */
[----:B------:R-:W0:Y:S01]  /*0a50*/  LDC R25, c[0x0][0x638] ;  /* 0x00018e00ff197b82 */ /* 0x000e220000000800 */
[----:B------:R-:W-:Y:S01]  /*0a60*/  SHF.L.U32 R9, R11, R12, RZ ;  /* 0x0000000c0b097219 */ /* 0x000fe200000006ff */
[----:B------:R-:W-:-:S02]  /*0a70*/  IMAD.MOV.U32 R6, RZ, RZ, R18 ;  /* 0x000000ffff067224 */ /* 0x000fc400078e0012 */
[----:B--2---:R-:W-:-:S04]  /*0a80*/  IMAD.MOV.U32 R7, RZ, RZ, R19 ;  /* 0x000000ffff077224 */ /* 0x004fc800078e0013 */
[----:B------:R-:W2:Y:S01]  /*0a90*/  LDC R24, c[0x0][0x610] ;  /* 0x00018400ff187b82 */ /* 0x000ea20000000800 */
[----:B---3--:R-:W-:Y:S05]  /*0aa0*/  @!P0 BRA `(.L_x_6) ;  /* 0x0000000000288947 */ /* 0x008fea0003800000 */
[----:B------:R-:W3:Y:S02]  /*0ab0*/  LDC R13, c[0x0][0x64c] ;  /* 0x00019300ff0d7b82 */ /* 0x000ee40000000800 */
[----:B---3--:R-:W-:-:S05]  /*0ac0*/  IADD3 R13, P0, R18, R13, RZ ;  /* 0x0000000d120d7210 */ /* 0x008fca0007f1e0ff */
        /* <DEDUP_REMOVED lines=8> */
.L_x_6:
[----:B----4-:R-:W-:Y:S01]  /*0b50*/  SHF.R.U64 R6, R6, R20, R7 ;  /* 0x0000001406067219 */ /* 0x010fe20000001207 */
[----:B-1----:R-:W-:Y:S01]  /*0b60*/  VIADD R7, R21, 0xffffffff ;  /* 0xffffffff15077836 */ /* 0x002fe20000000000 */
[----:B------:R-:W-:Y:S01]  /*0b70*/  LOP3.LUT R14, R27, R14, RZ, 0xc0, !PT ;  /* 0x0000000e1b0e7212 */ /* 0x000fe200078ec0ff */
[----:B------:R-:W-:Y:S02]  /*0b80*/  IMAD.MOV R15, RZ, RZ, -R15 ;  /* 0x000000ffff0f7224 */ /* 0x000fe400078e0a0f */
[----:B------:R-:W-:Y:S01]  /*0b90*/  IMAD.MOV R10, RZ, RZ, -R6 ;  /* 0x000000ffff0a7224 */ /* 0x000fe200078e0a06 */
[----:B------:R-:W-:Y:S01]  /*0ba0*/  LOP3.LUT R7, R16, R7, RZ, 0xc0, !PT ;  /* 0x0000000710077212 */ /* 0x000fe200078ec0ff */
[----:B------:R-:W-:Y:S02]  /*0bb0*/  IMAD R14, R9, R6, R14 ;  /* 0x00000006090e7224 */ /* 0x000fe400078e020e */
[----:B------:R-:W-:Y:S02]  /*0bc0*/  @P4 IMAD R3, R17, R15, R8 ;  /* 0x0000000f11034224 */ /* 0x000fe400078e0208 */
[----:B0-----:R-:W-:-:S02]  /*0bd0*/  IMAD R6, R10, R25, R18 ;  /* 0x000000190a067224 */ /* 0x001fc400078e0212 */
[----:B--2---:R-:W-:Y:S02]  /*0be0*/  IMAD R3, R14, R24, R3 ;  /* 0x000000180e037224 */ /* 0x004fe400078e0203 */
[----:B------:R-:W-:Y:S02]  /*0bf0*/  IMAD R6, R6, R21, R7 ;  /* 0x0000001506067224 */ /* 0x000fe400078e0207 */
[----:B------:R-:W-:-:S03]  /*0c00*/  IMAD.MOV.U32 R9, RZ, RZ, 0x1 ;  /* 0x00000001ff097424 */ /* 0x000fc600078e00ff */
[----:B------:R-:W-:Y:S02]  /*0c10*/  SEL R12, R6, R3, !P4 ;  /* 0x00000003060c7207 */ /* 0x000fe40006000000 */
[----:B------:R-:W-:-:S07]  /*0c20*/  SEL R16, R3, R6, !P4 ;  /* 0x0000000603107207 */ /* 0x000fce0006000000 */
.L_x_4:
[----:B------:R-:W-:-:S08]  /*0c30*/  NOP ;  /* 0x0000000000007918 */ /* 0x000fd00000000000 */
[----:B------:R-:W0:Y:S02]  /*0c40*/  USETMAXREG.TRY_ALLOC.CTAPOOL UP0, 0xe8 ;  /* 0x000000e8000079c8 */ /* 0x000e240008000600 */
[----:B0-----:R-:W-:-:S13]  /*0c50*/  PLOP3.LUT P0, PT, PT, PT, UP0, 0x80, 0x0 ;  /* 0x000000000000781c */ /* 0x001fda0003f0f008 */
[----:B------:R-:W-:Y:S05]  /*0c60*/  @!P0 BRA `(.L_x_4) ;  /* 0xfffffffc00f08947 */ /* 0x000fea000383ffff */
[----:B------:R-:W-:Y:S01]  /*0c70*/  ULDC.64 UR4, c[0x0][0x598] ;  /* 0x0001660000047ab9 */ /* 0x000fe20000000a00 */
[----:B------:R-:W-:Y:S01]  /*0c80*/  ULDC.64 UR18, c[0x0][0x208] ;  /* 0x0000820000127ab9 */ /* 0x000fe20000000a00 */
[----:B------:R-:W-:-:S04]  /*0c90*/  ISETP.NE.U32.AND P0, PT, RZ, UR4, PT ;  /* 0x00000004ff007c0c */ /* 0x000fc8000bf05070 */
[----:B------:R-:W-:-:S13]  /*0ca0*/  ISETP.NE.AND.EX P0, PT, RZ, UR5, PT, P0 ;  /* 0x00000005ff007c0c */ /* 0x000fda000bf05300 */
[----:B------:R-:W-:Y:S05]  /*0cb0*/  @!P0 BRA `(.L_x_7) ;  /* 0x00000000001c8947 */ /* 0x000fea0003800000 */
[----:B------:R-:W0:Y:S02]  /*0cc0*/  LDC.64 R6, c[0x0][0x598] ;  /* 0x00016600ff067b82 */ /* 0x000e240000000a00 */
[----:B0-----:R-:W2:Y:S02]  /*0cd0*/  LDG.E.64 R6, desc[UR18][R6.64] ;  /* 0x0000001206067981 */ /* 0x001ea4000c1e1b00 */
[----:B--2---:R-:W-:-:S04]  /*0ce0*/  ISETP.NE.U32.AND P0, PT, R6, RZ, PT ;  /* 0x000000ff0600720c */ /* 0x004fc80003f05070 */
[----:B------:R-:W-:-:S13]  /*0cf0*/  ISETP.NE.AND.EX P0, PT, R7, RZ, PT, P0 ;  /* 0x000000ff0700720c */ /* 0x000fda0003f05300 */
[----:B------:R-:W-:Y:S05]  /*0d00*/  @!P0 BRA `(.L_x_7) ;  /* 0x0000000000088947 */ /* 0x000fea0003800000 */
[----:B------:R0:W5:Y:S01]  /*0d10*/  LD.E R3, desc[UR18][R6.64] ;  /* 0x0000001206037980 */ /* 0x000162000c101900 */
[----:B------:R-:W-:Y:S05]  /*0d20*/  BRA `(.L_x_8) ;  /* 0x0000000000207947 */ /* 0x000fea0003800000 */
.L_x_7:
[----:B------:R-:W-:Y:S02]  /*0d30*/  ULDC.64 UR4, c[0x0][0x588] ;  /* 0x0001620000047ab9 */ /* 0x000fe40000000a00 */
[----:B------:R-:W-:-:S04]  /*0d40*/  ISETP.NE.U32.AND P0, PT, RZ, UR4, PT ;  /* 0x00000004ff007c0c */ /* 0x000fc8000bf05070 */
[----:B------:R-:W-:-:S13]  /*0d50*/  ISETP.NE.AND.EX P0, PT, RZ, UR5, PT, P0 ;  /* 0x00000005ff007c0c */ /* 0x000fda000bf05300 */
[----:B------:R-:W-:Y:S05]  /*0d60*/  @!P0 BRA `(.L_x_9) ;  /* 0x00000000000c8947 */ /* 0x000fea0003800000 */
[----:B------:R-:W0:Y:S02]  /*0d70*/  LDC.64 R6, c[0x0][0x588] ;  /* 0x00016200ff067b82 */ /* 0x000e240000000a00 */
[----:B0-----:R1:W5:Y:S01]  /*0d80*/  LDG.E R3, desc[UR18][R6.64] ;  /* 0x0000001206037981 */ /* 0x001362000c1e1900 */
[----:B------:R-:W-:Y:S05]  /*0d90*/  BRA `(.L_x_8) ;  /* 0x0000000000047947 */ /* 0x000fea0003800000 */
.L_x_9:
[----:B------:R-:W2:Y:S02]  /*0da0*/  LDC R3, c[0x0][0x580] ;  /* 0x00016000ff037b82 */ /* 0x000ea40000000800 */
.L_x_8:
[----:B------:R-:W-:Y:S02]  /*0db0*/  ULDC.64 UR4, c[0x0][0x5a0] ;  /* 0x0001680000047ab9 */ /* 0x000fe40000000a00 */
[----:B------:R-:W-:-:S04]  /*0dc0*/  ISETP.NE.U32.AND P0, PT, RZ, UR4, PT ;  /* 0x00000004ff007c0c */ /* 0x000fc8000bf05070 */
[----:B------:R-:W-:-:S13]  /*0dd0*/  ISETP.NE.AND.EX P0, PT, RZ, UR5, PT, P0 ;  /* 0x00000005ff007c0c */ /* 0x000fda000bf05300 */
[----:B------:R-:W-:Y:S05]  /*0de0*/  @!P0 BRA `(.L_x_10) ;  /* 0x00000000001c8947 */ /* 0x000fea0003800000 */
[----:B01----:R-:W0:Y:S02]  /*0df0*/  LDC.64 R6, c[0x0][0x5a0] ;  /* 0x00016800ff067b82 */ /* 0x003e240000000a00 */
[----:B0-----:R-:W3:Y:S02]  /*0e00*/  LDG.E.64 R6, desc[UR18][R6.64] ;  /* 0x0000001206067981 */ /* 0x001ee4000c1e1b00 */
[----:B---3--:R-:W-:-:S04]  /*0e10*/  ISETP.NE.U32.AND P0, PT, R6, RZ, PT ;  /* 0x000000ff0600720c */ /* 0x008fc80003f05070 */
[----:B------:R-:W-:-:S13]  /*0e20*/  ISETP.NE.AND.EX P0, PT, R7, RZ, PT, P0 ;  /* 0x000000ff0700720c */ /* 0x000fda0003f05300 */
[----:B------:R-:W-:Y:S05]  /*0e30*/  @!P0 BRA `(.L_x_10) ;  /* 0x0000000000088947 */ /* 0x000fea0003800000 */
[----:B------:R0:W5:Y:S01]  /*0e40*/  LD.E R10, desc[UR18][R6.64] ;  /* 0x00000012060a7980 */ /* 0x000162000c101900 */
[----:B------:R-:W-:Y:S05]  /*0e50*/  BRA `(.L_x_11) ;  /* 0x0000000000207947 */ /* 0x000fea0003800000 */
.L_x_10:
[----:B------:R-:W-:Y:S02]  /*0e60*/  ULDC.64 UR4, c[0x0][0x590] ;  /* 0x0001640000047ab9 */ /* 0x000fe40000000a00 */
[----:B------:R-:W-:-:S04]  /*0e70*/  ISETP.NE.U32.AND P0, PT, RZ, UR4, PT ;  /* 0x00000004ff007c0c */ /* 0x000fc8000bf05070 */
[----:B------:R-:W-:-:S13]  /*0e80*/  ISETP.NE.AND.EX P0, PT, RZ, UR5, PT, P0 ;  /* 0x00000005ff007c0c */ /* 0x000fda000bf05300 */
[----:B------:R-:W-:Y:S05]  /*0e90*/  @!P0 BRA `(.L_x_12) ;  /* 0x00000000000c8947 */ /* 0x000fea0003800000 */
[----:B------:R-:W3:Y:S02]  /*0ea0*/  LDC.64 R10, c[0x0][0x590] ;  /* 0x00016400ff0a7b82 */ /* 0x000ee40000000a00 */
[----:B---3--:R3:W5:Y:S01]  /*0eb0*/  LDG.E R10, desc[UR18][R10.64] ;  /* 0x000000120a0a7981 */ /* 0x008762000c1e1900 */
[----:B------:R-:W-:Y:S05]  /*0ec0*/  BRA `(.L_x_11) ;  /* 0x0000000000047947 */ /* 0x000fea0003800000 */
.L_x_12:
[----:B------:R-:W4:Y:S02]  /*0ed0*/  LDC R10, c[0x0][0x584] ;  /* 0x00016100ff0a7b82 */ /* 0x000f240000000800 */
.L_x_11:
[----:B------:R-:W-:-:S13]  /*0ee0*/  LOP3.LUT P0, RZ, R9, 0xff, RZ, 0xc0, !PT ;  /* 0x000000ff09ff7812 */ /* 0x000fda000780c0ff */
[----:B------:R-:W-:Y:S05]  /*0ef0*/  @!P0 EXIT ;  /* 0x000000000000894d */ /* 0x000fea0003800000 */
[----:B------:R-:W-:Y:S01]  /*0f00*/  ULDC UR4, c[0x0][0x28c] ;  /* 0x0000a30000047ab9 */ /* 0x000fe20000000800 */
[----:B------:R-:W-:Y:S01]  /*0f10*/  LOP3.LUT R80, R4, 0x1, RZ, 0xfc, !PT ;  /* 0x0000000104507812 */ /* 0x000fe200078efcff */
[----:B------:R-:W-:-:S04]  /*0f20*/  UIADD3 UR4, UR4, 0x1f, URZ ;  /* 0x0000001f04047890 */ /* 0x000fc8000fffe03f */
[----:B------:R-:W-:-:S04]  /*0f30*/  USHF.R.S32.HI UR5, URZ, 0x1f, UR4 ;  /* 0x0000001f3f057899 */ /* 0x000fc80008011404 */
[----:B------:R-:W-:-:S03]  /*0f40*/  ULEA.HI UR5, UR5, UR4, URZ, 0x5 ;  /* 0x0000000405057291 */ /* 0x000fc6000f8f283f */
[----:B------:R-:W-:Y:S01]  /*0f50*/  UMOV UR4, URZ ;  /* 0x0000003f00047c82 */ /* 0x000fe20008000000 */
[----:B------:R-:W-:-:S03]  /*0f60*/  USHF.R.S32.HI UR9, URZ, 0x5, UR5 ;  /* 0x000000053f097899 */ /* 0x000fc60008011405 */
[----:B------:R-:W-:-:S09]  /*0f70*/  UMOV UR5, URZ ;  /* 0x0000003f00057c82 */ /* 0x000fd20008000000 */
.L_x_101:
[----:B01----:R-:W-:Y:S01]  /*0f80*/  LOP3.LUT R6, R2, 0x80, RZ, 0xc0, !PT ;  /* 0x0000008002067812 */ /* 0x003fe200078ec0ff */
[----:B------:R-:W0:Y:S01]  /*0f90*/  S2UR UR13, SR_CgaCtaId ;  /* 0x00000000000d79c3 */ /* 0x000e220000008800 */
[----:B------:R-:W-:Y:S01]  /*0fa0*/  UMOV UR12, 0x400 ;  /* 0x00000400000c7882 */ /* 0x000fe20000000000 */
[----:B------:R-:W-:Y:S01]  /*0fb0*/  UMOV UR6, URZ ;  /* 0x0000003f00067c82 */ /* 0x000fe20008000000 */
[----:B------:R-:W-:Y:S01]  /*0fc0*/  SHF.R.U32.HI R6, RZ, 0x7, R6 ;  /* 0x00000007ff067819 */ /* 0x000fe20000011606 */
[----:B------:R-:W-:Y:S01]  /*0fd0*/  UMOV UR7, URZ ;  /* 0x0000003f00077c82 */ /* 0x000fe20008000000 */
[----:B------:R-:W-:Y:S01]  /*0fe0*/  UMOV UR16, UR5 ;  /* 0x0000000500107c82 */ /* 0x000fe20008000000 */
[----:B------:R-:W-:Y:S01]  /*0ff0*/  CS2R R14, SRZ ;  /* 0x00000000000e7805 */ /* 0x000fe2000001ff00 */
[----:B---3--:R-:W-:Y:S01]  /*1000*/  IMAD.MOV.U32 R11, RZ, RZ, RZ ;  /* 0x000000ffff0b7224 */ /* 0x008fe200078e00ff */
[----:B------:R-:W1:Y:S01]  /*1010*/  LDC R7, c[0x0][0x28c] ;  /* 0x0000a300ff077b82 */ /* 0x000e620000000800 */
[----:B------:R-:W3:Y:S01]  /*1020*/  SHFL.IDX PT, R6, R6, RZ, 0x1f ;  /* 0x00001fff06067589 */ /* 0x000ee200000e0000 */
[----:B------:R-:W-:-:S02]  /*1030*/  CS2R R18, SRZ ;  /* 0x0000000000127805 */ /* 0x000fc4000001ff00 */
[----:B------:R-:W-:Y:S02]  /*1040*/  CS2R R20, SRZ ;  /* 0x0000000000147805 */ /* 0x000fe4000001ff00 */
[----:B------:R-:W-:Y:S02]  /*1050*/  CS2R R22, SRZ ;  /* 0x0000000000167805 */ /* 0x000fe4000001ff00 */
[----:B------:R-:W-:Y:S02]  /*1060*/  CS2R R56, SRZ ;  /* 0x0000000000387805 */ /* 0x000fe4000001ff00 */
[----:B------:R-:W-:Y:S02]  /*1070*/  CS2R R58, SRZ ;  /* 0x00000000003a7805 */ /* 0x000fe4000001ff00 */
[----:B------:R-:W-:Y:S02]  /*1080*/  CS2R R60, SRZ ;  /* 0x00000000003c7805 */ /* 0x000fe4000001ff00 */
[----:B------:R-:W-:-:S02]  /*1090*/  CS2R R62, SRZ ;  /* 0x00000000003e7805 */ /* 0x000fc4000001ff00 */
[----:B------:R-:W-:Y:S02]  /*10a0*/  CS2R R64, SRZ ;  /* 0x0000000000407805 */ /* 0x000fe4000001ff00 */
[----:B------:R-:W-:Y:S01]  /*10b0*/  CS2R R66, SRZ ;  /* 0x0000000000427805 */ /* 0x000fe2000001ff00 */
[----:B------:R-:W-:Y:S01]  /*10c0*/  IMAD.MOV.U32 R68, RZ, RZ, RZ ;  /* 0x000000ffff447224 */ /* 0x000fe200078e00ff */
[----:B------:R-:W-:Y:S02]  /*10d0*/  CS2R R70, SRZ ;  /* 0x0000000000467805 */ /* 0x000fe4000001ff00 */
[----:B------:R-:W-:Y:S02]  /*10e0*/  CS2R R72, SRZ ;  /* 0x0000000000487805 */ /* 0x000fe4000001ff00 */
[----:B------:R-:W-:Y:S02]  /*10f0*/  CS2R R74, SRZ ;  /* 0x00000000004a7805 */ /* 0x000fe4000001ff00 */
[----:B------:R-:W-:-:S02]  /*1100*/  CS2R R76, SRZ ;  /* 0x00000000004c7805 */ /* 0x000fc4000001ff00 */
[----:B------:R-:W-:Y:S01]  /*1110*/  CS2R R78, SRZ ;  /* 0x00000000004e7805 */ /* 0x000fe2000001ff00 */
[----:B------:R-:W-:Y:S01]  /*1120*/  IMAD.U32 R9, RZ, RZ, UR4 ;  /* 0x00000004ff097e24 */ /* 0x000fe2000f8e00ff */
[----:B------:R-:W-:Y:S02]  /*1130*/  CS2R R24, SRZ ;  /* 0x0000000000187805 */ /* 0x000fe4000001ff00 */
[----:B------:R-:W-:Y:S02]  /*1140*/  CS2R R26, SRZ ;  /* 0x00000000001a7805 */ /* 0x000fe4000001ff00 */
[----:B------:R-:W-:Y:S02]  /*1150*/  CS2R R28, SRZ ;  /* 0x00000000001c7805 */ /* 0x000fe4000001ff00 */
[----:B------:R-:W-:Y:S02]  /*1160*/  CS2R R30, SRZ ;  /* 0x00000000001e7805 */ /* 0x000fe4000001ff00 */
[----:B------:R-:W-:-:S02]  /*1170*/  CS2R R32, SRZ ;  /* 0x0000000000207805 */ /* 0x000fc4000001ff00 */
[----:B------:R-:W-:Y:S02]  /*1180*/  CS2R R34, SRZ ;  /* 0x0000000000227805 */ /* 0x000fe4000001ff00 */
[----:B-1----:R-:W-:Y:S02]  /*1190*/  ISETP.GE.AND P0, PT, R7, 0x1, PT ;  /* 0x000000010700780c */ /* 0x002fe40003f06270 */
[----:B------:R-:W-:Y:S02]  /*11a0*/  CS2R R36, SRZ ;  /* 0x0000000000247805 */ /* 0x000fe4000001ff00 */
[----:B---3--:R-:W-:Y:S02]  /*11b0*/  R2UR UR8, R6 ;  /* 0x00000000060872ca */ /* 0x008fe400000e0000 */
[----:B------:R-:W-:Y:S02]  /*11c0*/  CS2R R38, SRZ ;  /* 0x0000000000267805 */ /* 0x000fe4000001ff00 */
[----:B------:R-:W-:-:S02]  /*11d0*/  CS2R R40, SRZ ;  /* 0x0000000000287805 */ /* 0x000fc4000001ff00 */
[----:B------:R-:W-:Y:S02]  /*11e0*/  CS2R R42, SRZ ;  /* 0x00000000002a7805 */ /* 0x000fe4000001ff00 */
[----:B------:R-:W-:Y:S02]  /*11f0*/  CS2R R44, SRZ ;  /* 0x00000000002c7805 */ /* 0x000fe4000001ff00 */
[----:B------:R-:W-:Y:S02]  /*1200*/  CS2R R46, SRZ ;  /* 0x00000000002e7805 */ /* 0x000fe4000001ff00 */
[----:B------:R-:W-:Y:S02]  /*1210*/  CS2R R48, SRZ ;  /* 0x0000000000307805 */ /* 0x000fe4000001ff00 */
[----:B------:R-:W-:Y:S02]  /*1220*/  CS2R R50, SRZ ;  /* 0x0000000000327805 */ /* 0x000fe4000001ff00 */
[----:B------:R-:W-:-:S02]  /*1230*/  CS2R R52, SRZ ;  /* 0x0000000000347805 */ /* 0x000fc4000001ff00 */
[----:B------:R-:W-:Y:S01]  /*1240*/  CS2R R54, SRZ ;  /* 0x0000000000367805 */ /* 0x000fe2000001ff00 */
[----:B------:R-:W-:-:S04]  /*1250*/  ULEA.HI UR10, UR8, UR8, URZ, 0x1 ;  /* 0x00000008080a7291 */ /* 0x000fc8000f8f083f */
[----:B------:R-:W-:Y:S02]  /*1260*/  ULOP3.LUT UR11, UR10, 0x1ffffe, URZ, 0xc0, !UPT ;  /* 0x001ffffe0a0b7892 */ /* 0x000fe4000f8ec03f */
[----:B0-----:R-:W-:Y:S02]  /*1270*/  ULEA UR10, UR13, UR12, 0x18 ;  /* 0x0000000c0d0a7291 */ /* 0x001fe4000f8ec03f */
[----:B------:R-:W-:-:S03]  /*1280*/  UIADD3 UR11, UR8, -UR11, URZ ;  /* 0x8000000b080b7290 */ /* 0x000fc6000fffe03f */
[----:B------:R-:W-:Y:S01]  /*1290*/  UMOV UR8, URZ ;  /* 0x0000003f00087c82 */ /* 0x000fe20008000000 */
[----:B------:R-:W-:-:S04]  /*12a0*/  ULEA UR11, UR11, UR10, 0xb ;  /* 0x0000000a0b0b7291 */ /* 0x000fc8000f8e583f */
[----:B------:R-:W-:-:S04]  /*12b0*/  UIADD3 UR11, UR11, 0x180, URZ ;  /* 0x000001800b0b7890 */ /* 0x000fc8000fffe03f */
[----:B------:R-:W-:-:S04]  /*12c0*/  USHF.R.U32.HI UR11, URZ, 0x4, UR11 ;  /* 0x000000043f0b7899 */ /* 0x000fc8000801160b */
[----:B------:R-:W-:Y:S01]  /*12d0*/  ULOP3.LUT UR11, UR11, 0x3fff, URZ, 0xc0, !UPT ;  /* 0x00003fff0b0b7892 */ /* 0x000fe2000f8ec03f */
[----:B-----5:R-:W-:Y:S11]  /*12e0*/  @!P0 BRA `(.L_x_13) ;  /* 0x00000004005c8947 */ /* 0x020ff60003800000 */
[----:B------:R-:W-:-:S13]  /*12f0*/  ISETP.NE.AND P1, PT, R80, 0x3, PT ;  /* 0x000000035000780c */ /* 0x000fda0003f25270 */
[----:B------:R-:W-:Y:S05]  /*1300*/  @!P1 BRA `(.L_x_14) ;  /* 0x0000000000049947 */ /* 0x000fea0003800000 */
[----:B------:R-:W-:Y:S01]  /*1310*/  BPT.TRAP 0x1 ;  /* 0x000000040000795c */ /* 0x000fe20000300000 */
.L_x_14:
[----:B------:R-:W-:Y:S01]  /*1320*/  ULEA UR6, UR5, UR10, 0x3 ;  /* 0x0000000a05067291 */ /* 0x000fe2000f8e183f */
[----:B------:R-:W-:-:S05]  /*1330*/  IMAD.U32 R6, RZ, RZ, UR4 ;  /* 0x00000004ff067e24 */ /* 0x000fca000f8e00ff */
[----:B------:R-:W-:-:S04]  /*1340*/  SHF.L.U32 R6, R6, 0x1f, RZ ;  /* 0x0000001f06067819 */ /* 0x000fc800000006ff */
[----:B------:R0:W1:Y:S01]  /*1350*/  SYNCS.PHASECHK.TRANS64.TRYWAIT P0, [UR6], R6 ;  /* 0x00000006ff0075a7 */ /* 0x0000620008000146 */
[----:B------:R-:W-:Y:S05]  /*1360*/  @!P1 BRA `(.L_x_15) ;  /* 0x0000000000049947 */ /* 0x000fea0003800000 */
[----:B------:R-:W-:Y:S01]  /*1370*/  BPT.TRAP 0x1 ;  /* 0x000000040000795c */ /* 0x000fe20000300000 */
.L_x_15:
[----:B-1----:R-:W-:Y:S05]  /*1380*/  @P0 BRA `(.L_x_16) ;  /* 0x0000000000080947 */ /* 0x002fea0003800000 */
[----:B------:R-:W1:Y:S02]  /*1390*/  SYNCS.PHASECHK.TRANS64.TRYWAIT P0, [UR6], R6 ;  /* 0x00000006ff0075a7 */ /* 0x000e640008000146 */
[----:B-1----:R-:W-:Y:S05]  /*13a0*/  @!P0 BRA `(.L_x_17) ;  /* 0x0000005400708947 */ /* 0x002fea0003800000 */
.L_x_16:
[----:B------:R-:W-:Y:S01]  /*13b0*/  UIADD3 UR6, UR10, 0x6180, URZ ;  /* 0x000061800a067890 */ /* 0x000fe2000fffe03f */
[----:B------:R-:W-:Y:S01]  /*13c0*/  WARPGROUP.ARRIVE ;  /* 0x00000000000079c5 */ /* 0x000fe20000000000 */
[----:B------:R-:W-:Y:S01]  /*13d0*/  ULDC UR7, c[0x0][0x50c] ;  /* 0x0001430000077ab9 */ /* 0x000fe20000000800 */
[----:B------:R-:W-:Y:S01]  /*13e0*/  ULOP3.LUT UR12, UR11, 0x10000, URZ, 0xfc, !UPT ;  /* 0x000100000b0c7892 */ /* 0x000fe2000f8efc3f */
[----:B------:R-:W-:Y:S01]  /*13f0*/  CS2R R14, SRZ ;  /* 0x00000000000e7805 */ /* 0x000fe2000001ff00 */
[----:B------:R-:W-:Y:S01]  /*1400*/  UISETP.NE.AND UP0, UPT, UR7, 0x1, UPT ;  /* 0x000000010700788c */ /* 0x000fe2000bf05270 */
[----:B------:R-:W-:Y:S01]  /*1410*/  IMAD.MOV.U32 R11, RZ, RZ, RZ ;  /* 0x000000ffff0b7224 */ /* 0x000fe200078e00ff */
[----:B------:R-:W-:Y:S01]  /*1420*/  USHF.R.U32.HI UR6, URZ, 0x4, UR6 ;  /* 0x000000043f067899 */ /* 0x000fe20008011606 */
[----:B------:R-:W-:Y:S01]  /*1430*/  CS2R R18, SRZ ;  /* 0x0000000000127805 */ /* 0x000fe2000001ff00 */
[----:B------:R-:W-:Y:S01]  /*1440*/  USEL UR7, URZ, 0x1, UP0 ;  /* 0x000000013f077887 */ /* 0x000fe20008000000 */
[----:B------:R-:W-:Y:S01]  /*1450*/  CS2R R20, SRZ ;  /* 0x0000000000147805 */ /* 0x000fe2000001ff00 */
[----:B------:R-:W-:Y:S01]  /*1460*/  ULOP3.LUT UR6, UR6, 0x3fff, URZ, 0xc0, !UPT ;  /* 0x00003fff06067892 */ /* 0x000fe2000f8ec03f */
[----:B------:R-:W-:Y:S01]  /*1470*/  CS2R R22, SRZ ;  /* 0x0000000000167805 */ /* 0x000fe2000001ff00 */
[----:B------:R-:W-:Y:S01]  /*1480*/  ULEA UR12, UR5, UR12, 0x8 ;  /* 0x0000000c050c7291 */ /* 0x000fe2000f8e403f */
[----:B------:R-:W-:Y:S01]  /*1490*/  CS2R R56, SRZ ;  /* 0x0000000000387805 */ /* 0x000fe2000001ff00 */
[----:B------:R-:W-:Y:S01]  /*14a0*/  ULOP3.LUT UR6, UR6, 0x10000, URZ, 0xfc, !UPT ;  /* 0x0001000006067892 */ /* 0x000fe2000f8efc3f */
[----:B------:R-:W-:Y:S01]  /*14b0*/  ISETP.NE.AND P0, PT, RZ, UR7, PT ;  /* 0x00000007ff007c0c */ /* 0x000fe2000bf05270 */
[----:B------:R-:W-:Y:S01]  /*14c0*/  UMOV UR13, 0xc0000010 ;  /* 0xc0000010000d7882 */ /* 0x000fe20000000000 */
[----:B------:R-:W-:Y:S01]  /*14d0*/  UMOV UR15, 0xc0000010 ;  /* 0xc0000010000f7882 */ /* 0x000fe20000000000 */
[----:B------:R-:W-:Y:S01]  /*14e0*/  ULEA UR14, UR5, UR6, 0x7 ;  /* 0x00000006050e7291 */ /* 0x000fe2000f8e383f */
[----:B------:R-:W-:-:S02]  /*14f0*/  CS2R R58, SRZ ;  /* 0x00000000003a7805 */ /* 0x000fc4000001ff00 */
[----:B------:R-:W-:Y:S01]  /*1500*/  CS2R R60, SRZ ;  /* 0x00000000003c7805 */ /* 0x000fe2000001ff00 */
[----:B------:R-:W-:Y:S01]  /*1510*/  UMOV UR6, 0x1 ;  /* 0x0000000100067882 */ /* 0x000fe20000000000 */
[----:B------:R-:W-:Y:S02]  /*1520*/  CS2R R62, SRZ ;  /* 0x00000000003e7805 */ /* 0x000fe4000001ff00 */
[----:B------:R-:W-:Y:S02]  /*1530*/  CS2R R64, SRZ ;  /* 0x0000000000407805 */ /* 0x000fe4000001ff00 */
[----:B------:R-:W-:Y:S01]  /*1540*/  CS2R R66, SRZ ;  /* 0x0000000000427805 */ /* 0x000fe2000001ff00 */
[----:B------:R-:W-:Y:S01]  /*1550*/  IMAD.MOV.U32 R68, RZ, RZ, RZ ;  /* 0x000000ffff447224 */ /* 0x000fe200078e00ff */
[----:B------:R-:W-:Y:S01]  /*1560*/  CS2R R70, SRZ ;  /* 0x0000000000467805 */ /* 0x000fe2000001ff00 */
[----:B------:R-:W-:Y:S01]  /*1570*/  QGMMA.64x64x32.F32.E5M2.E5M2 R24, gdesc[UR12], RZ, !UPT, gsb0 ;  /* 0x00e000000c1879f3 */ /* 0x000fe2000c0038ff */
[----:B------:R-:W-:-:S02]  /*1580*/  CS2R R72, SRZ ;  /* 0x0000000000487805 */ /* 0x000fc4000001ff00 */
[----:B------:R-:W-:Y:S02]  /*1590*/  CS2R R74, SRZ ;  /* 0x00000000004a7805 */ /* 0x000fe4000001ff00 */
[----:B------:R-:W-:Y:S02]  /*15a0*/  CS2R R76, SRZ ;  /* 0x00000000004c7805 */ /* 0x000fe4000001ff00 */
[----:B------:R-:W-:Y:S01]  /*15b0*/  CS2R R78, SRZ ;  /* 0x00000000004e7805 */ /* 0x000fe2000001ff00 */
[----:B------:R-:W-:Y:S06]  /*15c0*/  @!P0 BRA `(.L_x_18) ;  /* 0x0000000000888947 */ /* 0x000fec0003800000 */
[----:B------:R-:W-:Y:S02]  /*15d0*/  WARPGROUP.DEPBAR.LE gsb0, 0x0 ;  /* 0x00008000000079c5 */ /* 0x000fe40000010000 */
[----:B------:R-:W-:-:S01]  /*15e0*/  FADD R79, RZ, R24 ;  /* 0x00000018ff4f7221 */ /* 0x000fc20000000000 */
[----:B------:R-:W-:Y:S01]  /*15f0*/  FADD R78, RZ, R25 ;  /* 0x00000019ff4e7221 */ /* 0x000fe20000000000 */
        /* <DEDUP_REMOVED lines=30> */
[----:B------:R-:W-:-:S06]  /*17e0*/  UMOV UR6, URZ ;  /* 0x0000003f00067c82 */ /* 0x000fcc0008000000 */
.L_x_18:
[----:B------:R-:W-:-:S04]  /*17f0*/  UIADD3 UR16, UR5, 0x1, URZ ;  /* 0x0000000105107890 */ /* 0x000fc8000fffe03f */
[----:B------:R-:W-:-:S04]  /*1800*/  UISETP.NE.AND UP0, UPT, UR16, 0x6, UPT ;  /* 0x000000061000788c */ /* 0x000fc8000bf05270 */
[----:B------:R-:W-:Y:S02]  /*1810*/  USEL UR8, URZ, 0x1, UP0 ;  /* 0x000000013f087887 */ /* 0x000fe40008000000 */
[----:B------:R-:W-:Y:S02]  /*1820*/  USEL UR16, UR16, URZ, UP0 ;  /* 0x0000003f10107287 */ /* 0x000fe40008000000 */
[----:B------:R-:W-:-:S06]  /*1830*/  ULOP3.LUT UR8, UR4, UR8, URZ, 0x3c, !UPT ;  /* 0x0000000804087292 */ /* 0x000fcc000f8e3c3f */
[----:B------:R-:W-:Y:S01]  /*1840*/  IMAD.U32 R9, RZ, RZ, UR8 ;  /* 0x00000008ff097e24 */ /* 0x000fe2000f8e00ff */
[----:B------:R-:W-:-:S06]  /*1850*/  UMOV UR8, 0x1 ;  /* 0x0000000100087882 */ /* 0x000fcc0000000000 */
.L_x_13:
[----:B------:R-:W-:-:S04]  /*1860*/  UISETP.LT.AND UP0, UPT, UR9, 0x1, UPT ;  /* 0x000000010900788c */ /* 0x000fc8000bf01270 */
[----:B------:R-:W-:-:S04]  /*1870*/  USEL UR12, UR9, 0x1, UP0 ;  /* 0x00000001090c7887 */ /* 0x000fc80008000000 */
[----:B------:R-:W-:-:S04]  /*1880*/  UIADD3 UR12, UR9, -UR12, URZ ;  /* 0x8000000c090c7290 */ /* 0x000fc8000fffe03f */
[----:B------:R-:W-:-:S06]  /*1890*/  UISETP.GE.AND UP0, UPT, UR12, 0x1, UPT ;  /* 0x000000010c00788c */ /* 0x000fcc000bf06270 */
[----:B------:R-:W-:-:S13]  /*18a0*/  PLOP3.LUT P0, PT, PT, PT, UP0, 0x80, 0x0 ;  /* 0x000000000000781c */ /* 0x000fda0003f0f008 */
[----:B------:R-:W-:Y:S05]  /*18b0*/  @!P0 BRA `(.L_x_19) ;  /* 0x0000000400708947 */ /* 0x000fea0003800000 */
[----:B01----:R-:W-:Y:S01]  /*18c0*/  IMAD.U32 R6, RZ, RZ, UR12 ;  /* 0x0000000cff067e24 */ /* 0x003fe2000f8e00ff */
[----:B------:R-:W-:Y:S01]  /*18d0*/  UMOV UR17, UR5 ;  /* 0x0000000500117c82 */ /* 0x000fe20008000000 */
[----:B------:R-:W-:-:S05]  /*18e0*/  ULDC UR20, c[0x0][0x50c] ;  /* 0x0001430000147ab9 */ /* 0x000fca0000000800 */
.L_x_27:
[----:B------:R-:W-:-:S13]  /*18f0*/  ISETP.NE.AND P1, PT, R80, 0x3, PT ;  /* 0x000000035000780c */ /* 0x000fda0003f25270 */
[----:B01----:R-:W-:Y:S05]  /*1900*/  @!P1 BRA `(.L_x_20) ;  /* 0x0000000000049947 */ /* 0x003fea0003800000 */
[----:B------:R-:W-:Y:S01]  /*1910*/  BPT.TRAP 0x1 ;  /* 0x000000040000795c */ /* 0x000fe20000300000 */
.L_x_20:
[----:B------:R-:W0:Y:S01]  /*1920*/  S2UR UR12, SR_CgaCtaId ;  /* 0x00000000000c79c3 */ /* 0x000e220000008800 */
[----:B------:R-:W-:Y:S01]  /*1930*/  UMOV UR10, 0x400 ;  /* 0x00000400000a7882 */ /* 0x000fe20000000000 */
[----:B------:R-:W-:Y:S01]  /*1940*/  SHF.L.U32 R7, R9, 0x1f, RZ ;  /* 0x0000001f09077819 */ /* 0x000fe200000006ff */
[----:B0-----:R-:W-:-:S04]  /*1950*/  ULEA UR10, UR12, UR10, 0x18 ;  /* 0x0000000a0c0a7291 */ /* 0x001fc8000f8ec03f */
[----:B------:R-:W-:-:S09]  /*1960*/  ULEA UR12, UR16, UR10, 0x3 ;  /* 0x0000000a100c7291 */ /* 0x000fd2000f8e183f */
[----:B------:R0:W1:Y:S01]  /*1970*/  SYNCS.PHASECHK.TRANS64.TRYWAIT P0, [UR12], R7 ;  /* 0x00000007ff0075a7 */ /* 0x000062000800014c */
[----:B------:R-:W-:Y:S05]  /*1980*/  @!P1 BRA `(.L_x_21) ;  /* 0x0000000000049947 */ /* 0x000fea0003800000 */
[----:B------:R-:W-:Y:S01]  /*1990*/  BPT.TRAP 0x1 ;  /* 0x000000040000795c */ /* 0x000fe20000300000 */
.L_x_21:
[----:B-1----:R-:W-:Y:S05]  /*19a0*/  @P0 BRA `(.L_x_22) ;  /* 0x0000000000080947 */ /* 0x002fea0003800000 */
[----:B------:R-:W1:Y:S02]  /*19b0*/  SYNCS.PHASECHK.TRANS64.TRYWAIT P0, [UR12], R7 ;  /* 0x00000007ff0075a7 */ /* 0x000e64000800014c */
[----:B-1----:R-:W-:Y:S05]  /*19c0*/  @!P0 BRA `(.L_x_23) ;  /* 0x0000005000008947 */ /* 0x002fea0003800000 */
.L_x_22:
[----:B------:R-:W-:Y:S01]  /*19d0*/  UIADD3 UR12, UR10, 0x6180, URZ ;  /* 0x000061800a0c7890 */ /* 0x000fe2000fffe03f */
[----:B------:R-:W-:Y:S01]  /*19e0*/  WARPGROUP.ARRIVE ;  /* 0x00000000000079c5 */ /* 0x000fe20000000000 */
[----:B------:R-:W-:Y:S02]  /*19f0*/  UISETP.NE.AND UP0, UPT, UR7, URZ, UPT ;  /* 0x0000003f0700728c */ /* 0x000fe4000bf05270 */
[----:B------:R-:W-:Y:S02]  /*1a00*/  USHF.R.U32.HI UR12, URZ, 0x4, UR12 ;  /* 0x000000043f0c7899 */ /* 0x000fe4000801160c */
[----:B------:R-:W-:Y:S02]  /*1a10*/  USEL UR8, UR8, URZ, !UP0 ;  /* 0x0000003f08087287 */ /* 0x000fe4000c000000 */
[----:B------:R-:W-:Y:S02]  /*1a20*/  ULOP3.LUT UR7, UR12, 0x3fff, URZ, 0xc0, !UPT ;  /* 0x00003fff0c077892 */ /* 0x000fe4000f8ec03f */
[----:B------:R-:W-:-:S02]  /*1a30*/  ULOP3.LUT UR12, UR11, 0x10000, URZ, 0xfc, !UPT ;  /* 0x000100000b0c7892 */ /* 0x000fc4000f8efc3f */
[----:B------:R-:W-:Y:S02]  /*1a40*/  ULOP3.LUT UR7, UR7, 0x10000, URZ, 0xfc, !UPT ;  /* 0x0001000007077892 */ /* 0x000fe4000f8efc3f */
[----:B------:R-:W-:Y:S02]  /*1a50*/  UISETP.NE.U32.AND UP0, UPT, UR8, URZ, UPT ;  /* 0x0000003f0800728c */ /* 0x000fe4000bf05070 */
[----:B------:R-:W-:Y:S02]  /*1a60*/  ULEA UR12, UR16, UR12, 0x8 ;  /* 0x0000000c100c7291 */ /* 0x000fe4000f8e403f */
[----:B------:R-:W-:Y:S01]  /*1a70*/  ULEA UR14, UR16, UR7, 0x7 ;  /* 0x00000007100e7291 */ /* 0x000fe2000f8e383f */
[----:B------:R-:W-:Y:S01]  /*1a80*/  UMOV UR13, 0xc0000010 ;  /* 0xc0000010000d7882 */ /* 0x000fe20000000000 */
[----:B------:R-:W-:Y:S01]  /*1a90*/  UMOV UR15, 0xc0000010 ;  /* 0xc0000010000f7882 */ /* 0x000fe20000000000 */
[----:B------:R-:W-:-:S06]  /*1aa0*/  UIADD3 UR6, UR6, 0x1, URZ ;  /* 0x0000000106067890 */ /* 0x000fcc000fffe03f */
[----:B------:R-:W-:Y:S01]  /*1ab0*/  QGMMA.64x64x32.F32.E5M2.E5M2 R24, gdesc[UR12], R24, UP0, gsb0 ;  /* 0x00e000000c1879f3 */ /* 0x000fe2000b803818 */
[----:B------:R-:W-:-:S04]  /*1ac0*/  UISETP.NE.AND UP0, UPT, UR6, UR20, UPT ;  /* 0x000000140600728c */ /* 0x000fc8000bf05270 */
[----:B------:R-:W-:-:S06]  /*1ad0*/  USEL UR7, URZ, 0x1, UP0 ;  /* 0x000000013f077887 */ /* 0x000fcc0008000000 */
[----:B------:R-:W-:Y:S01]  /*1ae0*/  ISETP.NE.AND P0, PT, RZ, UR7, PT ;  /* 0x00000007ff007c0c */ /* 0x000fe2000bf05270 */
[----:B------:R-:W-:-:S12]  /*1af0*/  WARPGROUP.DEPBAR.LE gsb0, 0x1 ;  /* 0x00008000000079c5 */ /* 0x000fd80000010100 */
[----:B------:R-:W-:Y:S05]  /*1b00*/  @!P0 BRA `(.L_x_24) ;  /* 0x0000000000888947 */ /* 0x000fea0003800000 */
[----:B------:R-:W-:Y:S02]  /*1b10*/  WARPGROUP.DEPBAR.LE gsb0, 0x0 ;  /* 0x00008000000079c5 */ /* 0x000fe40000010000 */
[----:B------:R-:W-:-:S01]  /*1b20*/  FADD R79, R24, R79 ;  /* 0x0000004f184f7221 */ /* 0x000fc20000000000 */
[----:B------:R-:W-:Y:S01]  /*1b30*/  FADD R78, R25, R78 ;  /* 0x0000004e194e7221 */ /* 0x000fe20000000000 */
        /* <DEDUP_REMOVED lines=30> */
[----:B------:R-:W-:-:S06]  /*1d20*/  UMOV UR6, URZ ;  /* 0x0000003f00067c82 */ /* 0x000fcc0008000000 */
.L_x_24:
[----:B------:R-:W-:Y:S05]  /*1d30*/  @!P1 BRA `(.L_x_25) ;  /* 0x0000000000049947 */ /* 0x000fea0003800000 */
[----:B------:R-:W-:Y:S01]  /*1d40*/  BPT.TRAP 0x1 ;  /* 0x000000040000795c */ /* 0x000fe20000300000 */
.L_x_25:
[----:B------:R-:W-:Y:S01]  /*1d50*/  ULEA UR8, UR17, UR10, 0x3 ;  /* 0x0000000a11087291 */ /* 0x000fe2000f8e183f */
[----:B------:R-:W-:-:S03]  /*1d60*/  ISETP.GT.U32.AND P0, PT, R4, 0x1, PT ;  /* 0x000000010400780c */ /* 0x000fc60003f04070 */
[----:B------:R-:W-:-:S04]  /*1d70*/  UIADD3 UR8, UR8, 0x30, URZ ;  /* 0x0000003008087890 */ /* 0x000fc8000fffe03f */
[----:B------:R-:W-:-:S09]  /*1d80*/  UPRMT UR8, URZ, 0x654, UR8 ;  /* 0x000006543f087896 */ /* 0x000fd20008000008 */
[----:B------:R-:W-:Y:S01]  /*1d90*/  SYNCS.ARRIVE.TRANS64.RED.A1T0 RZ, [UR8], RZ ;  /* 0x000000ffffff79a7 */ /* 0x000fe20008100408 */
[----:B------:R-:W-:Y:S05]  /*1da0*/  @P0 BRA `(.L_x_26) ;  /* 0x0000000000040947 */ /* 0x000fea0003800000 */
[----:B------:R-:W-:Y:S01]  /*1db0*/  BPT.TRAP 0x1 ;  /* 0x000000040000795c */ /* 0x000fe20000300000 */
.L_x_26:
[----:B------:R-:W-:Y:S01]  /*1dc0*/  UIADD3 UR16, UR16, 0x1, URZ ;  /* 0x0000000110107890 */ /* 0x000fe2000fffe03f */
[C---:B------:R-:W-:Y:S01]  /*1dd0*/  ISETP.GT.AND P0, PT, R6.reuse, 0x1, PT ;  /* 0x000000010600780c */ /* 0x040fe20003f04270 */
[----:B------:R-:W-:Y:S01]  /*1de0*/  UIADD3 UR17, UR17, 0x1, URZ ;  /* 0x0000000111117890 */ /* 0x000fe2000fffe03f */
[----:B------:R-:W-:Y:S01]  /*1df0*/  VIADD R6, R6, 0xffffffff ;  /* 0xffffffff06067836 */ /* 0x000fe20000000000 */
[----:B------:R-:W-:Y:S02]  /*1e00*/  UISETP.NE.AND UP0, UPT, UR16, 0x6, UPT ;  /* 0x000000061000788c */ /* 0x000fe4000bf05270 */
[----:B------:R-:W-:Y:S02]  /*1e10*/  UISETP.NE.AND UP1, UPT, UR17, 0x6, UPT ;  /* 0x000000061100788c */ /* 0x000fe4000bf25270 */
[----:B------:R-:W-:Y:S02]  /*1e20*/  USEL UR8, URZ, 0x1, UP0 ;  /* 0x000000013f087887 */ /* 0x000fe40008000000 */
[----:B------:R-:W-:-:S02]  /*1e30*/  USEL UR16, UR16, URZ, UP0 ;  /* 0x0000003f10107287 */ /* 0x000fc40008000000 */
[----:B------:R-:W-:Y:S02]  /*1e40*/  USEL UR17, UR17, URZ, UP1 ;  /* 0x0000003f11117287 */ /* 0x000fe40008800000 */
[----:B------:R-:W-:Y:S01]  /*1e50*/  LOP3.LUT R9, R9, UR8, RZ, 0x3c, !PT ;  /* 0x0000000809097c12 */ /* 0x000fe2000f8e3cff */
[----:B------:R-:W-:Y:S01]  /*1e60*/  UMOV UR8, 0x1 ;  /* 0x0000000100087882 */ /* 0x000fe20000000000 */
[----:B------:R-:W-:Y:S08]  /*1e70*/  @P0 BRA `(.L_x_27) ;  /* 0xfffffff8009c0947 */ /* 0x000ff0000383ffff */
.L_x_19:
[----:B------:R-:W-:Y:S01]  /*1e80*/  UISETP.NE.AND UP0, UPT, UR6, URZ, UPT ;  /* 0x0000003f0600728c */ /* 0x000fe2000bf05270 */
[----:B01----:R-:W0:Y:S03]  /*1e90*/  LDC R6, c[0x0][0x28c] ;  /* 0x0000a300ff067b82 */ /* 0x003e260000000800 */
[----:B------:R-:W-:-:S06]  /*1ea0*/  USEL UR6, URZ, 0x1, !UP0 ;  /* 0x000000013f067887 */ /* 0x000fcc000c000000 */
[----:B------:R-:W-:Y:S02]  /*1eb0*/  ISETP.NE.AND P0, PT, RZ, UR6, PT ;  /* 0x00000006ff007c0c */ /* 0x000fe4000bf05270 */
[----:B0-----:R-:W-:-:S11]  /*1ec0*/  ISETP.GE.AND P1, PT, R6, 0x1, PT ;  /* 0x000000010600780c */ /* 0x001fd60003f26270 */
[----:B------:R-:W-:Y:S05]  /*1ed0*/  @!P0 BRA `(.L_x_28) ;  /* 0x0000000000848947 */ /* 0x000fea0003800000 */
[----:B------:R-:W-:Y:S02]  /*1ee0*/  WARPGROUP.DEPBAR.LE gsb0, 0x0 ;  /* 0x00008000000079c5 */ /* 0x000fe40000010000 */
[----:B------:R-:W-:Y:S01]  /*1ef0*/  FADD R79, R24, R79 ;  /* 0x0000004f184f7221 */ /* 0x000fe20000000000 */
        /* <DEDUP_REMOVED lines=30> */
[----:B------:R-:W-:-:S07]  /*20e0*/  FADD R14, R14, R55 ;  /* 0x000000370e0e7221 */ /* 0x000fce0000000000 */
.L_x_28:
[----:B------:R-:W-:Y:S02]  /*20f0*/  WARPGROUP.DEPBAR.LE gsb0, 0x0 ;  /* 0x00008000000079c5 */ /* 0x000fe40000010000 */
[----:B------:R-:W-:Y:S05]  /*2100*/  @!P1 BRA `(.L_x_29) ;  /* 0x0000000000409947 */ /* 0x000fea0003800000 */
[----:B------:R-:W-:-:S13]  /*2110*/  ISETP.NE.AND P0, PT, R80, 0x3, PT ;  /* 0x000000035000780c */ /* 0x000fda0003f05270 */
[----:B------:R-:W-:Y:S05]  /*2120*/  @!P0 BRA `(.L_x_30) ;  /* 0x0000000000048947 */ /* 0x000fea0003800000 */
[----:B------:R-:W-:Y:S01]  /*2130*/  BPT.TRAP 0x1 ;  /* 0x000000040000795c */ /* 0x000fe20000300000 */
.L_x_30:
[----:B------:R-:W-:Y:S01]  /*2140*/  UISETP.LT.AND UP0, UPT, UR9, 0x1, UPT ;  /* 0x000000010900788c */ /* 0x000fe2000bf01270 */
[----:B------:R-:W-:-:S03]  /*2150*/  ISETP.GT.U32.AND P0, PT, R4, 0x1, PT ;  /* 0x000000010400780c */ /* 0x000fc60003f04070 */
[----:B------:R-:W-:-:S04]  /*2160*/  USEL UR8, UR9, 0x1, UP0 ;  /* 0x0000000109087887 */ /* 0x000fc80008000000 */
[----:B------:R-:W-:-:S04]  /*2170*/  UIADD3 UR8, UR5, UR9, -UR8 ;  /* 0x0000000905087290 */ /* 0x000fc8000fffe808 */
[----:B------:R-:W-:-:S04]  /*2180*/  UIMAD.WIDE.U32 UR6, UR8, -0x55555555, URZ ;  /* 0xaaaaaaab080678a5 */ /* 0x000fc8000f8e003f */
[----:B------:R-:W-:-:S04]  /*2190*/  USHF.R.U32.HI UR6, URZ, 0x2, UR7 ;  /* 0x000000023f067899 */ /* 0x000fc80008011607 */
[----:B------:R-:W-:-:S04]  /*21a0*/  UIMAD UR8, UR6, -0x6, UR8 ;  /* 0xfffffffa060878a4 */ /* 0x000fc8000f8e0208 */
[----:B------:R-:W-:-:S04]  /*21b0*/  ULEA UR8, UR8, UR10, 0x3 ;  /* 0x0000000a08087291 */ /* 0x000fc8000f8e183f */
[----:B------:R-:W-:-:S04]  /*21c0*/  UIADD3 UR8, UR8, 0x30, URZ ;  /* 0x0000003008087890 */ /* 0x000fc8000fffe03f */
[----:B------:R-:W-:-:S09]  /*21d0*/  UPRMT UR8, URZ, 0x654, UR8 ;  /* 0x000006543f087896 */ /* 0x000fd20008000008 */
[----:B------:R-:W-:Y:S01]  /*21e0*/  SYNCS.ARRIVE.TRANS64.RED.A1T0 RZ, [UR8], RZ ;  /* 0x000000ffffff79a7 */ /* 0x000fe20008100408 */
[----:B------:R-:W-:Y:S05]  /*21f0*/  @P0 BRA `(.L_x_29) ;  /* 0x0000000000040947 */ /* 0x000fea0003800000 */
[----:B------:R-:W-:Y:S01]  /*2200*/  BPT.TRAP 0x1 ;  /* 0x000000040000795c */ /* 0x000fe20000300000 */
.L_x_29:
[----:B------:R-:W0:Y:S01]  /*2210*/  LDC R24, c[0x0][0x288] ;  /* 0x0000a200ff187b82 */ /* 0x000e220000000800 */
[--C-:B------:R-:W-:Y:S01]  /*2220*/  SHF.R.U32.HI R6, RZ, 0x2, R2.reuse ;  /* 0x00000002ff067819 */ /* 0x100fe20000011602 */
[----:B------:R-:W-:Y:S01]  /*2230*/  IMAD.SHL.U32 R17, R12, 0x40, RZ ;  /* 0x000000400c117824 */ /* 0x000fe200078e00ff */
[----:B------:R-:W-:Y:S01]  /*2240*/  SHF.R.U32.HI R9, RZ, 0x7, R2 ;  /* 0x00000007ff097819 */ /* 0x000fe20000011602 */
[----:B------:R-:W-:Y:S01]  /*2250*/  UIADD3 UR5, UR9, UR5, URZ ;  /* 0x0000000509057290 */ /* 0x000fe2000fffe03f */
[----:B------:R-:W-:Y:S01]  /*2260*/  LOP3.LUT R7, R6, 0x7, RZ, 0xc0, !PT ;  /* 0x0000000706077812 */ /* 0x000fe200078ec0ff */
[C---:B------:R-:W-:Y:S01]  /*2270*/  IMAD.SHL.U32 R12, R2.reuse, 0x2, RZ ;  /* 0x00000002020c7824 */ /* 0x040fe200078e00ff */
[----:B------:R-:W-:Y:S01]  /*2280*/  LOP3.LUT R6, R9, 0x1, RZ, 0xc0, !PT ;  /* 0x0000000109067812 */ /* 0x000fe200078ec0ff */
[----:B------:R-:W-:Y:S01]  /*2290*/  UISETP.GT.U32.AND UP0, UPT, UR5, 0x5, UPT ;  /* 0x000000050500788c */ /* 0x000fe2000bf04070 */
[C---:B------:R-:W-:Y:S01]  /*22a0*/  LOP3.LUT R13, R2.reuse, 0x3, RZ, 0xc0, !PT ;  /* 0x00000003020d7812 */ /* 0x040fe200078ec0ff */
[----:B------:R-:W-:Y:S01]  /*22b0*/  ULDC UR12, c[0x0][0x284] ;  /* 0x0000a100000c7ab9 */ /* 0x000fe20000000800 */
[----:B------:R-:W-:Y:S01]  /*22c0*/  LOP3.LUT R8, R2, 0x60, RZ, 0xc0, !PT ;  /* 0x0000006002087812 */ /* 0x000fe200078ec0ff */
[----:B------:R-:W-:Y:S01]  /*22d0*/  IMAD.SHL.U32 R26, R6, 0x40, RZ ;  /* 0x00000040061a7824 */ /* 0x000fe200078e00ff */
[----:B------:R-:W-:Y:S01]  /*22e0*/  UISETP.LT.U32.AND UP0, UPT, UR9, 0x6, UP0 ;  /* 0x000000060900788c */ /* 0x000fe20008701070 */
[----:B------:R-:W-:Y:S01]  /*22f0*/  SHF.R.S32.HI R32, RZ, 0x1f, R69 ;  /* 0x0000001fff207819 */ /* 0x000fe20000011445 */
[----:B------:R-:W-:Y:S01]  /*2300*/  UISETP.GE.U32.AND UP1, UPT, UR9, 0x6, UPT ;  /* 0x000000060900788c */ /* 0x000fe2000bf26070 */
[----:B------:R-:W-:Y:S01]  /*2310*/  SHF.R.U32.HI R8, RZ, 0x1, R8 ;  /* 0x00000001ff087819 */ /* 0x000fe20000011608 */
[----:B------:R-:W-:Y:S01]  /*2320*/  ULDC.64 UR10, c[0x0][0x5d0] ;  /* 0x00017400000a7ab9 */ /* 0x000fe20000000a00 */
[--C-:B------:R-:W-:Y:S01]  /*2330*/  LOP3.LUT R9, R26, 0x40, R7.reuse, 0xe2, !PT ;  /* 0x000000401a097812 */ /* 0x100fe200078ee207 */
[----:B------:R-:W-:Y:S01]  /*2340*/  UIMAD.WIDE.U32 UR6, UR5, -0x55555555, URZ ;  /* 0xaaaaaaab050678a5 */ /* 0x000fe2000f8e003f */
[----:B------:R-:W-:Y:S01]  /*2350*/  IADD3 R25, RZ, -R8, -R7 ;  /* 0x80000008ff197210 */ /* 0x000fe20007ffe807 */
[----:B------:R-:W-:Y:S01]  /*2360*/  USEL UR8, URZ, 0x1, !UP0 ;  /* 0x000000013f087887 */ /* 0x000fe2000c000000 */
[----:B------:R-:W-:Y:S01]  /*2370*/  LOP3.LUT R12, R17, 0x6, R12, 0xf8, !PT ;  /* 0x00000006110c7812 */ /* 0x000fe200078ef80c */
[----:B------:R-:W-:Y:S01]  /*2380*/  USHF.R.U32.HI UR6, URZ, 0x2, UR7 ;  /* 0x000000023f067899 */ /* 0x000fe20008011607 */
[----:B0-----:R-:W-:Y:S01]  /*2390*/  IMAD R26, R13, -0x2, R24 ;  /* 0xfffffffe0d1a7824 */ /* 0x001fe200078e0218 */
[----:B------:R-:W-:Y:S01]  /*23a0*/  ISETP.GE.AND P0, PT, R17, R24, PT ;  /* 0x000000181100720c */ /* 0x000fe20003f06270 */
[----:B------:R-:W-:Y:S01]  /*23b0*/  IMAD.SHL.U32 R24, R16, 0x80, RZ ;  /* 0x0000008010187824 */ /* 0x000fe200078e00ff */
[----:B------:R-:W-:Y:S01]  /*23c0*/  SHF.R.S32.HI R13, RZ, 0x1f, R12 ;  /* 0x0000001fff0d7819 */ /* 0x000fe2000001140c */
[----:B------:R-:W-:Y:S01]  /*23d0*/  IMAD R25, R6, -0x40, R25 ;  /* 0xffffffc006197824 */ /* 0x000fe200078e0219 */
[----:B------:R-:W-:Y:S01]  /*23e0*/  ULOP3.LUT UR4, UR4, UR8, URZ, 0x3c, !UPT ;  /* 0x0000000804047292 */ /* 0x000fe2000f8e3c3f */
[----:B------:R-:W-:Y:S01]  /*23f0*/  IMAD R6, R32, UR10, RZ ;  /* 0x0000000a20067c24 */ /* 0x000fe2000f8e02ff */
[----:B------:R-:W-:Y:S01]  /*2400*/  ISETP.GE.OR P0, PT, R24, UR12, P0 ;  /* 0x0000000c18007c0c */ /* 0x000fe20008706670 */
[----:B------:R-:W-:Y:S01]  /*2410*/  IMAD.WIDE R28, R16, 0x80, RZ ;  /* 0x00000080101c7825 */ /* 0x000fe200078e02ff */
[----:B------:R-:W-:Y:S01]  /*2420*/  UIMAD UR5, UR6, -0x6, UR5 ;  /* 0xfffffffa060578a4 */ /* 0x000fe2000f8e0205 */
[----:B------:R-:W-:Y:S01]  /*2430*/  IADD3 R25, -R24, UR12, R25 ;  /* 0x0000000c18197c10 */ /* 0x000fe2000fffe119 */
[----:B------:R-:W-:Y:S01]  /*2440*/  @UP1 ULOP3.LUT UR4, UR4, 0x1, UR6, 0x78, !UPT ;  /* 0x0000000104041892 */ /* 0x000fe2000f8e7806 */
[C---:B------:R-:W-:Y:S01]  /*2450*/  IMAD R27, R69.reuse, UR11, R6 ;  /* 0x0000000b451b7c24 */ /* 0x040fe2000f8e0206 */
[----:B------:R-:W-:Y:S01]  /*2460*/  LOP3.LUT R33, R28, R9, R8, 0xfe, !PT ;  /* 0x000000091c217212 */ /* 0x000fe200078efe08 */
[----:B------:R-:W-:-:S04]  /*2470*/  IMAD.WIDE.U32 R6, R69, UR10, R12 ;  /* 0x0000000a45067c25 */ /* 0x000fc8000f8e000c */
[----:B------:R-:W-:Y:S02]  /*2480*/  IMAD.IADD R7, R7, 0x1, R27 ;  /* 0x0000000107077824 */ /* 0x000fe400078e021b */
[----:B------:R-:W-:Y:S02]  /*2490*/  IMAD.IADD R26, R26, 0x1, -R17 ;  /* 0x000000011a1a7824 */ /* 0x000fe400078e0a11 */
[----:B------:R-:W-:Y:S01]  /*24a0*/  IMAD.MOV.U32 R24, RZ, RZ, -0x1 ;  /* 0xffffffffff187424 */ /* 0x000fe200078e00ff */
[----:B------:R-:W-:Y:S06]  /*24b0*/  @P0 BRA `(.L_x_31) ;  /* 0x0000002400940947 */ /* 0x000fec0003800000 */
[----:B------:R-:W0:Y:S01]  /*24c0*/  LDC.64 R30, c[0x0][0x5c8] ;  /* 0x00017200ff1e7b82 */ /* 0x000e220000000a00 */
[----:B------:R-:W-:Y:S01]  /*24d0*/  ULDC.64 UR6, c[0x0][0x5c0] ;  /* 0x0001700000067ab9 */ /* 0x000fe20000000a00 */
[----:B------:R-:W-:Y:S01]  /*24e0*/  BSSY B0, `(.L_x_31) ;  /* 0x0000262000007945 */ /* 0x000fe20003800000 */
[-C--:B0-----:R-:W-:Y:S02]  /*24f0*/  IMAD R8, R29, R30.reuse, RZ ;  /* 0x0000001e1d087224 */ /* 0x081fe400078e02ff */
[----:B------:R-:W-:-:S04]  /*2500*/  IMAD.WIDE.U32 R6, R33, R30, R6 ;  /* 0x0000001e21067225 */ /* 0x000fc800078e0006 */
[----:B------:R-:W-:Y:S01]  /*2510*/  IMAD R17, R33, R31, R8 ;  /* 0x0000001f21117224 */ /* 0x000fe200078e0208 */
[----:B------:R-:W-:Y:S02]  /*2520*/  LEA R9, P0, R30, R6, 0x3 ;  /* 0x000000061e097211 */ /* 0x000fe400078018ff */
[----:B------:R-:W-:Y:S01]  /*2530*/  IADD3 R8, P1, R6, UR6, RZ ;  /* 0x0000000606087c10 */ /* 0x000fe2000ff3e0ff */
[----:B------:R-:W-:Y:S01]  /*2540*/  IMAD.IADD R17, R7, 0x1, R17 ;  /* 0x0000000107117824 */ /* 0x000fe200078e0211 */
[----:B------:R-:W-:-:S04]  /*2550*/  IADD3 R6, P2, R9, UR6, RZ ;  /* 0x0000000609067c10 */ /* 0x000fc8000ff5e0ff */
[----:B------:R-:W-:Y:S02]  /*2560*/  LEA.HI.X R7, R30, R17, R31, 0x3, P0 ;  /* 0x000000111e077211 */ /* 0x000fe400000f1c1f */
[----:B----45:R-:W-:Y:S02]  /*2570*/  FSETP.NEU.AND P0, PT, R10, RZ, PT ;  /* 0x000000ff0a00720b */ /* 0x030fe40003f0d000 */
[----:B------:R-:W-:Y:S02]  /*2580*/  IADD3.X R9, R17, UR7, RZ, P1, !PT ;  /* 0x0000000711097c10 */ /* 0x000fe40008ffe4ff */
[----:B------:R-:W-:-:S09]  /*2590*/  IADD3.X R7, R7, UR7, RZ, P2, !PT ;  /* 0x0000000707077c10 */ /* 0x000fd200097fe4ff */
[----:B------:R-:W-:Y:S05]  /*25a0*/  @!P0 BRA `(.L_x_32) ;  /* 0x0000001c00148947 */ /* 0x000fea0003800000 */
[----:B------:R-:W-:Y:S01]  /*25b0*/  ULDC.64 UR6, c[0x0][0x5b8] ;  /* 0x00016e0000067ab9 */ /* 0x000fe20000000a00 */
[----:B------:R-:W-:Y:S01]  /*25c0*/  ISETP.GE.AND P0, PT, R26, 0x1, PT ;  /* 0x000000011a00780c */ /* 0x000fe20003f06270 */
[----:B------:R-:W-:Y:S01]  /*25d0*/  IMAD R30, R32, UR6, RZ ;  /* 0x00000006201e7c24 */ /* 0x000fe2000f8e02ff */
[----:B------:R-:W-:Y:S01]  /*25e0*/  ULDC.64 UR10, c[0x0][0x5a8] ;  /* 0x00016a00000a7ab9 */ /* 0x000fe20000000a00 */
[----:B------:R-:W-:Y:S01]  /*25f0*/  IMAD.WIDE.U32 R16, R69, UR6, R12 ;  /* 0x0000000645107c25 */ /* 0x000fe2000f8e000c */
[----:B------:R-:W-:Y:S01]  /*2600*/  ISETP.LT.OR P3, PT, R25, 0x1, !P0 ;  /* 0x000000011900780c */ /* 0x000fe20004761670 */
[----:B------:R-:W-:Y:S02]  /*2610*/  BSSY B1, `(.L_x_33) ;  /* 0x000000c000017945 */ /* 0x000fe40003800000 */
[----:B------:R-:W-:Y:S01]  /*2620*/  IMAD R69, R69, UR7, R30 ;  /* 0x0000000745457c24 */ /* 0x000fe2000f8e021e */
[----:B------:R-:W-:Y:S02]  /*2630*/  ULDC.64 UR6, c[0x0][0x5b0] ;  /* 0x00016c0000067ab9 */ /* 0x000fe40000000a00 */
[----:B------:R-:W-:-:S02]  /*2640*/  IMAD R27, R29, UR6, RZ ;  /* 0x000000061d1b7c24 */ /* 0x000fc4000f8e02ff */
[----:B------:R-:W-:Y:S02]  /*2650*/  IMAD.IADD R17, R17, 0x1, R69 ;  /* 0x0000000111117824 */ /* 0x000fe400078e0245 */
[C---:B------:R-:W-:Y:S02]  /*2660*/  IMAD R27, R33.reuse, UR7, R27 ;  /* 0x00000007211b7c24 */ /* 0x040fe4000f8e021b */
[----:B------:R-:W-:-:S03]  /*2670*/  IMAD.WIDE.U32 R12, R33, UR6, R16 ;  /* 0x00000006210c7c25 */ /* 0x000fc6000f8e0010 */
[----:B------:R-:W-:-:S04]  /*2680*/  IADD3 R12, P1, R12, UR10, RZ ;  /* 0x0000000a0c0c7c10 */ /* 0x000fc8000ff3e0ff */
[--C-:B------:R-:W-:Y:S02]  /*2690*/  IADD3.X R13, R13, UR11, R27.reuse, P1, !PT ;  /* 0x0000000b0d0d7c10 */ /* 0x100fe40008ffe41b */
[----:B------:R-:W-:Y:S01]  /*26a0*/  PRMT R27, RZ, 0x7610, R27 ;  /* 0x00007610ff1b7816 */ /* 0x000fe2000000001b */
[----:B------:R-:W-:Y:S06]  /*26b0*/  @P3 BRA `(.L_x_34) ;  /* 0x0000000000043947 */ /* 0x000fec0003800000 */
[----:B------:R0:W5:Y:S02]  /*26c0*/  LDG.E.U8 R27, desc[UR18][R12.64] ;  /* 0x000000120c1b7981 */ /* 0x000164000c1e1100 */
.L_x_34:
[----:B------:R-:W-:Y:S05]  /*26d0*/  BSYNC B1 ;  /* 0x0000000000017941 */ /* 0x000fea0003800000 */
.L_x_33:
[----:B-----5:R-:W-:Y:S01]  /*26e0*/  LOP3.LUT R27, R27, 0xff, RZ, 0xc0, !PT ;  /* 0x000000ff1b1b7812 */ /* 0x020fe200078ec0ff */
[----:B------:R-:W-:Y:S01]  /*26f0*/  BSSY B1, `(.L_x_35) ;  /* 0x000000c000017945 */ /* 0x000fe20003800000 */
[----:B------:R-:W-:Y:S02]  /*2700*/  ISETP.GE.AND P1, PT, R26, 0x2, PT ;  /* 0x000000021a00780c */ /* 0x000fe40003f26270 */
[----:B------:R-:W-:Y:S02]  /*2710*/  F2FP.F16.E5M2.UNPACK_B R27, R27 ;  /* 0x0000001bff1b723e */ /* 0x000fe400020004ff */
[----:B------:R-:W-:-:S03]  /*2720*/  ISETP.LT.OR P2, PT, R25, 0x1, !P1 ;  /* 0x000000011900780c */ /* 0x000fc60004f41670 */
[----:B------:R-:W-:-:S05]  /*2730*/  HADD2.F32 R27, -RZ, R27.H0_H0 ;  /* 0x2000001bff1b7230 */ /* 0x000fca0000004100 */
[----:B------:R-:W-:Y:S01]  /*2740*/  FMUL R30, R27, R10 ;  /* 0x0000000a1b1e7220 */ /* 0x000fe20000400000 */
[----:B------:R-:W-:-:S03]  /*2750*/  PRMT R27, RZ, 0x7610, R27 ;  /* 0x00007610ff1b7816 */ /* 0x000fc6000000001b */
[----:B--2---:R-:W-:-:S05]  /*2760*/  FFMA R30, R79, R3, R30 ;  /* 0x000000034f1e7223 */ /* 0x004fca000000001e */
[----:B------:R-:W-:-:S05]  /*2770*/  F2FP.SATFINITE.E5M2.F32.PACK_AB_MERGE_C R31, RZ, R30, RZ ;  /* 0x0000001eff1f723e */ /* 0x000fca00048060ff */
[----:B------:R1:W-:Y:S01]  /*2780*/  @!P3 STG.E.U8 desc[UR18][R8.64], R31 ;  /* 0x0000001f0800b986 */ /* 0x0003e2000c101112 */
[----:B------:R-:W-:Y:S05]  /*2790*/  @P2 BRA `(.L_x_36) ;  /* 0x0000000000042947 */ /* 0x000fea0003800000 */
[----:B------:R2:W5:Y:S02]  /*27a0*/  LDG.E.U8 R27, desc[UR18][R12.64+0x1] ;  /* 0x000001120c1b7981 */ /* 0x000564000c1e1100 */
.L_x_36:
[----:B------:R-:W-:Y:S05]  /*27b0*/  BSYNC B1 ;  /* 0x0000000000017941 */ /* 0x000fea0003800000 */
.L_x_35:
[----:B-----5:R-:W-:Y:S01]  /*27c0*/  LOP3.LUT R27, R27, 0xff, RZ, 0xc0, !PT ;  /* 0x000000ff1b1b7812 */ /* 0x020fe200078ec0ff */
[----:B------:R-:W-:Y:S01]  /*27d0*/  BSSY B1, `(.L_x_37) ;  /* 0x0000012000017945 */ /* 0x000fe20003800000 */
[----:B-1----:R-:W-:Y:S02]  /*27e0*/  IADD3 R31, P3, R33, 0x8, RZ ;  /* 0x00000008211f7810 */ /* 0x002fe40007f7e0ff */
[----:B------:R-:W-:Y:S02]  /*27f0*/  F2FP.F16.E5M2.UNPACK_B R27, R27 ;  /* 0x0000001bff1b723e */ /* 0x000fe400020004ff */
[----:B------:R-:W-:Y:S01]  /*2800*/  ISETP.LT.OR P0, PT, R25, 0x9, !P0 ;  /* 0x000000091900780c */ /* 0x000fe20004701670 */
[----:B------:R-:W-:Y:S02]  /*2810*/  IMAD.X R28, RZ, RZ, R29, P3 ;  /* 0x000000ffff1c7224 */ /* 0x000fe400018e061d */
[----:B------:R-:W-:Y:S02]  /*2820*/  HADD2.F32 R27, -RZ, R27.H0_H0 ;  /* 0x2000001bff1b7230 */ /* 0x000fe40000004100 */
[----:B------:R-:W-:-:S02]  /*2830*/  IMAD R28, R28, UR6, RZ ;  /* 0x000000061c1c7c24 */ /* 0x000fc4000f8e02ff */
[----:B------:R-:W-:-:S04]  /*2840*/  IMAD.WIDE.U32 R16, R31, UR6, R16 ;  /* 0x000000061f107c25 */ /* 0x000fc8000f8e0010 */
[----:B------:R-:W-:Y:S01]  /*2850*/  FMUL R27, R27, R10 ;  /* 0x0000000a1b1b7220 */ /* 0x000fe20000400000 */
[----:B------:R-:W-:-:S03]  /*2860*/  IMAD R31, R31, UR7, R28 ;  /* 0x000000071f1f7c24 */ /* 0x000fc6000f8e021c */
[----:B------:R-:W-:Y:S01]  /*2870*/  FFMA R27, R78, R3, R27 ;  /* 0x000000034e1b7223 */ /* 0x000fe2000000001b */
[----:B------:R-:W-:-:S04]  /*2880*/  IADD3 R16, P3, R16, UR10, RZ ;  /* 0x0000000a10107c10 */ /* 0x000fc8000ff7e0ff */
[----:B------:R-:W-:Y:S02]  /*2890*/  F2FP.SATFINITE.E5M2.F32.PACK_AB_MERGE_C R29, RZ, R27, RZ ;  /* 0x0000001bff1d723e */ /* 0x000fe400048060ff */
[----:B------:R-:W-:Y:S02]  /*28a0*/  IADD3.X R17, R17, UR11, R31, P3, !PT ;  /* 0x0000000b11117c10 */ /* 0x000fe40009ffe41f */
[----:B------:R-:W-:Y:S01]  /*28b0*/  PRMT R27, RZ, 0x7610, R27 ;  /* 0x00007610ff1b7816 */ /* 0x000fe2000000001b */
[----:B------:R1:W-:Y:S01]  /*28c0*/  @!P2 STG.E.U8 desc[UR18][R8.64+0x1], R29 ;  /* 0x0000011d0800a986 */ /* 0x0003e2000c101112 */
[----:B------:R-:W-:Y:S05]  /*28d0*/  @P0 BRA `(.L_x_38) ;  /* 0x0000000000040947 */ /* 0x000fea0003800000 */
[----:B------:R3:W5:Y:S02]  /*28e0*/  LDG.E.U8 R27, desc[UR18][R16.64] ;  /* 0x00000012101b7981 */ /* 0x000764000c1e1100 */
.L_x_38:
[----:B------:R-:W-:Y:S05]  /*28f0*/  BSYNC B1 ;  /* 0x0000000000017941 */ /* 0x000fea0003800000 */
.L_x_37:
[----:B-----5:R-:W-:Y:S01]  /*2900*/  LOP3.LUT R27, R27, 0xff, RZ, 0xc0, !PT ;  /* 0x000000ff1b1b7812 */ /* 0x020fe200078ec0ff */
[----:B------:R-:W-:Y:S01]  /*2910*/  BSSY B1, `(.L_x_39) ;  /* 0x000000b000017945 */ /* 0x000fe20003800000 */
[----:B------:R-:W-:Y:S02]  /*2920*/  ISETP.LT.OR P1, PT, R25, 0x9, !P1 ;  /* 0x000000091900780c */ /* 0x000fe40004f21670 */
[----:B------:R-:W-:-:S05]  /*2930*/  F2FP.F16.E5M2.UNPACK_B R27, R27 ;  /* 0x0000001bff1b723e */ /* 0x000fca00020004ff */
[----:B------:R-:W-:-:S05]  /*2940*/  HADD2.F32 R27, -RZ, R27.H0_H0 ;  /* 0x2000001bff1b7230 */ /* 0x000fca0000004100 */
[----:B------:R-:W-:Y:S01]  /*2950*/  FMUL R28, R27, R10 ;  /* 0x0000000a1b1c7220 */ /* 0x000fe20000400000 */
[----:B------:R-:W-:-:S03]  /*2960*/  PRMT R27, RZ, 0x7610, R27 ;  /* 0x00007610ff1b7816 */ /* 0x000fc6000000001b */
[----:B------:R-:W-:-:S05]  /*2970*/  FFMA R28, R77, R3, R28 ;  /* 0x000000034d1c7223 */ /* 0x000fca000000001c */
[----:B-1----:R-:W-:-:S05]  /*2980*/  F2FP.SATFINITE.E5M2.F32.PACK_AB_MERGE_C R29, RZ, R28, RZ ;  /* 0x0000001cff1d723e */ /* 0x002fca00048060ff */
[----:B------:R1:W-:Y:S01]  /*2990*/  @!P0 STG.E.U8 desc[UR18][R6.64], R29 ;  /* 0x0000001d06008986 */ /* 0x0003e2000c101112 */
[----:B------:R-:W-:Y:S05]  /*29a0*/  @P1 BRA `(.L_x_40) ;  /* 0x0000000000041947 */ /* 0x000fea0003800000 */
[----:B------:R4:W5:Y:S02]  /*29b0*/  LDG.E.U8 R27, desc[UR18][R16.64+0x1] ;  /* 0x00000112101b7981 */ /* 0x000964000c1e1100 */
.L_x_40:
[----:B------:R-:W-:Y:S05]  /*29c0*/  BSYNC B1 ;  /* 0x0000000000017941 */ /* 0x000fea0003800000 */
.L_x_39:
[----:B-----5:R-:W-:Y:S01]  /*29d0*/  LOP3.LUT R27, R27, 0xff, RZ, 0xc0, !PT ;  /* 0x000000ff1b1b7812 */ /* 0x020fe200078ec0ff */
[----:B------:R-:W-:Y:S01]  /*29e0*/  BSSY B1, `(.L_x_41) ;  /* 0x000000c000017945 */ /* 0x000fe20003800000 */
[----:B------:R-:W-:Y:S02]  /*29f0*/  ISETP.GE.AND P0, PT, R26, 0x9, PT ;  /* 0x000000091a00780c */ /* 0x000fe40003f06270 */
[----:B------:R-:W-:Y:S02]  /*2a00*/  F2FP.F16.E5M2.UNPACK_B R27, R27 ;  /* 0x0000001bff1b723e */ /* 0x000fe400020004ff */
[----:B------:R-:W-:-:S03]  /*2a10*/  ISETP.LT.OR P2, PT, R25, 0x1, !P0 ;  /* 0x000000011900780c */ /* 0x000fc60004741670 */
[----:B------:R-:W-:-:S05]  /*2a20*/  HADD2.F32 R27, -RZ, R27.H0_H0 ;  /* 0x2000001bff1b7230 */ /* 0x000fca0000004100 */
[----:B------:R-:W-:-:S04]  /*2a30*/  FMUL R27, R27, R10 ;  /* 0x0000000a1b1b7220 */ /* 0x000fc80000400000 */
[----:B------:R-:W-:-:S05]  /*2a40*/  FFMA R27, R76, R3, R27 ;  /* 0x000000034c1b7223 */ /* 0x000fca000000001b */
[----:B-1----:R-:W-:Y:S02]  /*2a50*/  F2FP.SATFINITE.E5M2.F32.PACK_AB_MERGE_C R29, RZ, R27, RZ ;  /* 0x0000001bff1d723e */ /* 0x002fe400048060ff */
[----:B------:R-:W-:-:S03]  /*2a60*/  PRMT R27, RZ, 0x7610, R27 ;  /* 0x00007610ff1b7816 */ /* 0x000fc6000000001b */
[----:B------:R1:W-:Y:S01]  /*2a70*/  @!P1 STG.E.U8 desc[UR18][R6.64+0x1], R29 ;  /* 0x0000011d06009986 */ /* 0x0003e2000c101112 */
[----:B------:R-:W-:Y:S05]  /*2a80*/  @P2 BRA `(.L_x_42) ;  /* 0x0000000000042947 */ /* 0x000fea0003800000 */
[----:B------:R0:W5:Y:S02]  /*2a90*/  LDG.E.U8 R27, desc[UR18][R12.64+0x8] ;  /* 0x000008120c1b7981 */ /* 0x000164000c1e1100 */
.L_x_42:
[----:B------:R-:W-:Y:S05]  /*2aa0*/  BSYNC B1 ;  /* 0x0000000000017941 */ /* 0x000fea0003800000 */
.L_x_41:
        /* <DEDUP_REMOVED lines=13> */
.L_x_44:
[----:B------:R-:W-:Y:S05]  /*2b80*/  BSYNC B1 ;  /* 0x0000000000017941 */ /* 0x000fea0003800000 */
.L_x_43:
[----:B-----5:R-:W-:Y:S01]  /*2b90*/  LOP3.LUT R27, R27, 0xff, RZ, 0xc0, !PT ;  /* 0x000000ff1b1b7812 */ /* 0x020fe200078ec0ff */
[----:B------:R-:W-:Y:S01]  /*2ba0*/  BSSY B1, `(.L_x_45) ;  /* 0x000000b000017945 */ /* 0x000fe20003800000 */
[----:B------:R-:W-:Y:S02]  /*2bb0*/  ISETP.LT.OR P0, PT, R25, 0x9, !P0 ;  /* 0x000000091900780c */ /* 0x000fe40004701670 */
[----:B------:R-:W-:-:S05]  /*2bc0*/  F2FP.F16.E5M2.UNPACK_B R27, R27 ;  /* 0x0000001bff1b723e */ /* 0x000fca00020004ff */
        /* <DEDUP_REMOVED lines=8> */
.L_x_46:
[----:B------:R-:W-:Y:S05]  /*2c50*/  BSYNC B1 ;  /* 0x0000000000017941 */ /* 0x000fea0003800000 */
.L_x_45:
        /* <DEDUP_REMOVED lines=12> */
.L_x_48:
[----:B------:R-:W-:Y:S05]  /*2d20*/  BSYNC B1 ;  /* 0x0000000000017941 */ /* 0x000fea0003800000 */
.L_x_47:
        /* <DEDUP_REMOVED lines=13> */
.L_x_50:
[----:B------:R-:W-:Y:S05]  /*2e00*/  BSYNC B1 ;  /* 0x0000000000017941 */ /* 0x000fea0003800000 */
.L_x_49:
        /* <DEDUP_REMOVED lines=13> */
.L_x_52:
[----:B------:R-:W-:Y:S05]  /*2ee0*/  BSYNC B1 ;  /* 0x0000000000017941 */ /* 0x000fea0003800000 */
.L_x_51:
        /* <DEDUP_REMOVED lines=12> */
.L_x_54:
[----:B------:R-:W-:Y:S05]  /*2fb0*/  BSYNC B1 ;  /* 0x0000000000017941 */ /* 0x000fea0003800000 */
.L_x_53:
        /* <DEDUP_REMOVED lines=12> */
.L_x_56:
[----:B------:R-:W-:Y:S05]  /*3080*/  BSYNC B1 ;  /* 0x0000000000017941 */ /* 0x000fea0003800000 */
.L_x_55:
        /* <DEDUP_REMOVED lines=13> */
.L_x_58:
[----:B------:R-:W-:Y:S05]  /*3160*/  BSYNC B1 ;  /* 0x0000000000017941 */ /* 0x000fea0003800000 */
.L_x_57:
        /* <DEDUP_REMOVED lines=13> */
.L_x_60:
[----:B------:R-:W-:Y:S05]  /*3240*/  BSYNC B1 ;  /* 0x0000000000017941 */ /* 0x000fea0003800000 */
.L_x_59:
        /* <DEDUP_REMOVED lines=12> */
.L_x_62:
[----:B------:R-:W-:Y:S05]  /*3310*/  BSYNC B1 ;  /* 0x0000000000017941 */ /* 0x000fea0003800000 */
.L_x_61:
        /* <DEDUP_REMOVED lines=12> */
.L_x_64:
[----:B------:R-:W-:Y:S05]  /*33e0*/  BSYNC B1 ;  /* 0x0000000000017941 */ /* 0x000fea0003800000 */
.L_x_63:
        /* <DEDUP_REMOVED lines=13> */
.L_x_66:
[----:B------:R-:W-:Y:S05]  /*34c0*/  BSYNC B1 ;  /* 0x0000000000017941 */ /* 0x000fea0003800000 */
.L_x_65:
        /* <DEDUP_REMOVED lines=13> */
.L_x_68:
[----:B------:R-:W-:Y:S05]  /*35a0*/  BSYNC B1 ;  /* 0x0000000000017941 */ /* 0x000fea0003800000 */
.L_x_67:
        /* <DEDUP_REMOVED lines=12> */
.L_x_70:
[----:B------:R-:W-:Y:S05]  /*3670*/  BSYNC B1 ;  /* 0x0000000000017941 */ /* 0x000fea0003800000 */
.L_x_69:
        /* <DEDUP_REMOVED lines=12> */
.L_x_72:
[----:B------:R-:W-:Y:S05]  /*3740*/  BSYNC B1 ;  /* 0x0000000000017941 */ /* 0x000fea0003800000 */
.L_x_71:
        /* <DEDUP_REMOVED lines=13> */
.L_x_74:
[----:B------:R-:W-:Y:S05]  /*3820*/  BSYNC B1 ;  /* 0x0000000000017941 */ /* 0x000fea0003800000 */
.L_x_73:
        /* <DEDUP_REMOVED lines=13> */
.L_x_76:
[----:B------:R-:W-:Y:S05]  /*3900*/  BSYNC B1 ;  /* 0x0000000000017941 */ /* 0x000fea0003800000 */
.L_x_75:
        /* <DEDUP_REMOVED lines=12> */
.L_x_78:
[----:B------:R-:W-:Y:S05]  /*39d0*/  BSYNC B1 ;  /* 0x0000000000017941 */ /* 0x000fea0003800000 */
.L_x_77:
[----:B-----5:R-:W-:Y:S01]  /*39e0*/  LOP3.LUT R27, R27, 0xff, RZ, 0xc0, !PT ;  /* 0x000000ff1b1b7812 */ /* 0x020fe200078ec0ff */
[----:B------:R-:W-:Y:S01]  /*39f0*/  BSSY B1, `(.L_x_79) ;  /* 0x000000b000017945 */ /* 0x000fe20003800000 */
[----:B------:R-:W-:Y:S02]  /*3a00*/  ISETP.LT.OR P1, PT, R25, 0x9, !P1 ;  /* 0x000000091900780c */ /* 0x000fe40004f21670 */
[----:B------:R-:W-:-:S05]  /*3a10*/  F2FP.F16.E5M2.UNPACK_B R27, R27 ;  /* 0x0000001bff1b723e */ /* 0x000fca00020004ff */
[----:B------:R-:W-:-:S05]  /*3a20*/  HADD2.F32 R27, -RZ, R27.H0_H0 ;  /* 0x2000001bff1b7230 */ /* 0x000fca0000004100 */
[----:B------:R-:W-:-:S04]  /*3a30*/  FMUL R28, R27, R10 ;  /* 0x0000000a1b1c7220 */ /* 0x000fc80000400000 */
[----:B------:R-:W-:Y:S01]  /*3a40*/  FFMA R28, R23, R3, R28 ;  /* 0x00000003171c7223 */ /* 0x000fe2000000001c */
[----:B------:R-:W-:-:S04]  /*3a50*/  PRMT R23, RZ, 0x7610, R23 ;  /* 0x00007610ff177816 */ /* 0x000fc80000000017 */
[----:B------:R-:W-:-:S05]  /*3a60*/  F2FP.SATFINITE.E5M2.F32.PACK_AB_MERGE_C R27, RZ, R28, RZ ;  /* 0x0000001cff1b723e */ /* 0x000fca00048060ff */
[----:B------:R0:W-:Y:S01]  /*3a70*/  @!P0 STG.E.U8 desc[UR18][R6.64+0x28], R27 ;  /* 0x0000281b06008986 */ /* 0x0001e2000c101112 */
[----:B------:R-:W-:Y:S05]  /*3a80*/  @P1 BRA `(.L_x_80) ;  /* 0x0000000000041947 */ /* 0x000fea0003800000 */
[----:B------:R0:W5:Y:S02]  /*3a90*/  LDG.E.U8 R23, desc[UR18][R16.64+0x29] ;  /* 0x0000291210177981 */ /* 0x000164000c1e1100 */
.L_x_80:
[----:B------:R-:W-:Y:S05]  /*3aa0*/  BSYNC B1 ;  /* 0x0000000000017941 */ /* 0x000fea0003800000 */
.L_x_79:
        /* <DEDUP_REMOVED lines=8> */
[----:B0-----:R-:W-:Y:S02]  /*3b30*/  F2FP.SATFINITE.E5M2.F32.PACK_AB_MERGE_C R27, RZ, R23, RZ ;  /* 0x00000017ff1b723e */ /* 0x001fe400048060ff */
[----:B------:R-:W-:-:S03]  /*3b40*/  PRMT R23, RZ, 0x7610, R23 ;  /* 0x00007610ff177816 */ /* 0x000fc60000000017 */
[----:B------:R0:W-:Y:S01]  /*3b50*/  @!P1 STG.E.U8 desc[UR18][R6.64+0x29], R27 ;  /* 0x0000291b06009986 */ /* 0x0001e2000c101112 */
[----:B------:R-:W-:Y:S05]  /*3b60*/  @P2 BRA `(.L_x_82) ;  /* 0x0000000000042947 */ /* 0x000fea0003800000 */
[----:B------:R0:W5:Y:S02]  /*3b70*/  LDG.E.U8 R23, desc[UR18][R12.64+0x30] ;  /* 0x000030120c177981 */ /* 0x000164000c1e1100 */
.L_x_82:
[----:B------:R-:W-:Y:S05]  /*3b80*/  BSYNC B1 ;  /* 0x0000000000017941 */ /* 0x000fea0003800000 */
.L_x_81:
[----:B-----5:R-:W-:Y:S01]  /*3b90*/  LOP3.LUT R23, R23, 0xff, RZ, 0xc0, !PT ;  /* 0x000000ff17177812 */ /* 0x020fe200078ec0ff */
[----:B------:R-:W-:Y:S01]  /*3ba0*/  BSSY B1, `(.L_x_83) ;  /* 0x000000c000017945 */ /* 0x000fe20003800000 */
[----:B------:R-:W-:Y:S02]  /*3bb0*/  ISETP.GE.AND P1, PT, R26, 0x32, PT ;  /* 0x000000321a00780c */ /* 0x000fe40003f26270 */
[----:B------:R-:W-:Y:S02]  /*3bc0*/  F2FP.F16.E5M2.UNPACK_B R23, R23 ;  /* 0x00000017ff17723e */ /* 0x000fe400020004ff */
[----:B------:R-:W-:-:S03]  /*3bd0*/  ISETP.LT.OR P3, PT, R25, 0x1, !P1 ;  /* 0x000000011900780c */ /* 0x000fc60004f61670 */
        /* <DEDUP_REMOVED lines=8> */
.L_x_84:
[----:B------:R-:W-:Y:S05]  /*3c60*/  BSYNC B1 ;  /* 0x0000000000017941 */ /* 0x000fea0003800000 */
.L_x_83:
[----:B-----5:R-:W-:Y:S01]  /*3c70*/  LOP3.LUT R21, R21, 0xff, RZ, 0xc0, !PT ;  /* 0x000000ff15157812 */ /* 0x020fe200078ec0ff */
[----:B------:R-:W-:Y:S01]  /*3c80*/  BSSY B1, `(.L_x_85) ;  /* 0x000000b000017945 */ /* 0x000fe20003800000 */
[----:B------:R-:W-:Y:S02]  /*3c90*/  ISETP.LT.OR P0, PT, R25, 0x9, !P0 ;  /* 0x000000091900780c */ /* 0x000fe40004701670 */
[----:B------:R-:W-:-:S05]  /*3ca0*/  F2FP.F16.E5M2.UNPACK_B R21, R21 ;  /* 0x00000015ff15723e */ /* 0x000fca00020004ff */
        /* <DEDUP_REMOVED lines=8> */
.L_x_86:
[----:B------:R-:W-:Y:S05]  /*3d30*/  BSYNC B1 ;  /* 0x0000000000017941 */ /* 0x000fea0003800000 */
.L_x_85:
        /* <DEDUP_REMOVED lines=12> */
.L_x_88:
[----:B------:R-:W-:Y:S05]  /*3e00*/  BSYNC B1 ;  /* 0x0000000000017941 */ /* 0x000fea0003800000 */
.L_x_87:
        /* <DEDUP_REMOVED lines=13> */
.L_x_90:
[----:B------:R-:W-:Y:S05]  /*3ee0*/  BSYNC B1 ;  /* 0x0000000000017941 */ /* 0x000fea0003800000 */
.L_x_89:
        /* <DEDUP_REMOVED lines=13> */
.L_x_92:
[----:B------:R-:W-:Y:S05]  /*3fc0*/  BSYNC B1 ;  /* 0x0000000000017941 */ /* 0x000fea0003800000 */
.L_x_91:
[----:B-----5:R-:W-:Y:S01]  /*3fd0*/  LOP3.LUT R15, R15, 0xff, RZ, 0xc0, !PT ;  /* 0x000000ff0f0f7812 */ /* 0x020fe200078ec0ff */
[----:B------:R-:W-:Y:S01]  /*3fe0*/  BSSY B1, `(.L_x_93) ;  /* 0x000000b000017945 */ /* 0x000fe20003800000 */
[----:B------:R-:W-:Y:S02]  /*3ff0*/  ISETP.LT.OR P0, PT, R25, 0x9, !P0 ;  /* 0x000000091900780c */ /* 0x000fe40004701670 */
[----:B------:R-:W-:Y:S02]  /*4000*/  F2FP.F16.E5M2.UNPACK_B R15, R15 ;  /* 0x0000000fff0f723e */ /* 0x000fe400020004ff */
[----:B0-2---:R-:W-:-:S03]  /*4010*/  PRMT R12, RZ, 0x7610, R12 ;  /* 0x00007610ff0c7816 */ /* 0x005fc6000000000c */
[----:B------:R-:W-:-:S05]  /*4020*/  HADD2.F32 R15, -RZ, R15.H0_H0 ;  /* 0x2000000fff0f7230 */ /* 0x000fca0000004100 */
[----:B------:R-:W-:-:S04]  /*4030*/  FMUL R15, R15, R10 ;  /* 0x0000000a0f0f7220 */ /* 0x000fc80000400000 */
[----:B------:R-:W-:-:S05]  /*4040*/  FFMA R15, R18, R3, R15 ;  /* 0x00000003120f7223 */ /* 0x000fca000000000f */
[----:B------:R-:W-:-:S05]  /*4050*/  F2FP.SATFINITE.E5M2.F32.PACK_AB_MERGE_C R15, RZ, R15, RZ ;  /* 0x0000000fff0f723e */ /* 0x000fca00048060ff */
[----:B------:R0:W-:Y:S01]  /*4060*/  @!P3 STG.E.U8 desc[UR18][R8.64+0x39], R15 ;  /* 0x0000390f0800b986 */ /* 0x0001e2000c101112 */
[----:B------:R-:W-:Y:S05]  /*4070*/  @P0 BRA `(.L_x_94) ;  /* 0x0000000000040947 */ /* 0x000fea0003800000 */
[----:B------:R2:W5:Y:S02]  /*4080*/  LDG.E.U8 R12, desc[UR18][R16.64+0x38] ;  /* 0x00003812100c7981 */ /* 0x000564000c1e1100 */
.L_x_94:
[----:B------:R-:W-:Y:S05]  /*4090*/  BSYNC B1 ;  /* 0x0000000000017941 */ /* 0x000fea0003800000 */
.L_x_93:
[----:B-----5:R-:W-:Y:S01]  /*40a0*/  LOP3.LUT R12, R12, 0xff, RZ, 0xc0, !PT ;  /* 0x000000ff0c0c7812 */ /* 0x020fe200078ec0ff */
[----:B------:R-:W-:Y:S01]  /*40b0*/  BSSY B1, `(.L_x_95) ;  /* 0x000000b000017945 */ /* 0x000fe20003800000 */
[----:B------:R-:W-:Y:S02]  /*40c0*/  ISETP.LT.OR P1, PT, R25, 0x9, !P1 ;  /* 0x000000091900780c */ /* 0x000fe40004f21670 */
[----:B------:R-:W-:-:S05]  /*40d0*/  F2FP.F16.E5M2.UNPACK_B R12, R12 ;  /* 0x0000000cff0c723e */ /* 0x000fca00020004ff */
[----:B01----:R-:W-:-:S05]  /*40e0*/  HADD2.F32 R9, -RZ, R12.H0_H0 ;  /* 0x2000000cff097230 */ /* 0x003fca0000004100 */
[----:B------:R-:W-:-:S04]  /*40f0*/  FMUL R8, R9, R10 ;  /* 0x0000000a09087220 */ /* 0x000fc80000400000 */
[----:B------:R-:W-:-:S05]  /*4100*/  FFMA R8, R11, R3, R8 ;  /* 0x000000030b087223 */ /* 0x000fca0000000008 */
[----:B------:R-:W-:Y:S02]  /*4110*/  F2FP.SATFINITE.E5M2.F32.PACK_AB_MERGE_C R9, RZ, R8, RZ ;  /* 0x00000008ff09723e */ /* 0x000fe400048060ff */
[----:B------:R-:W-:-:S03]  /*4120*/  PRMT R8, RZ, 0x7610, R8 ;  /* 0x00007610ff087816 */ /* 0x000fc60000000008 */
[----:B------:R0:W-:Y:S01]  /*4130*/  @!P0 STG.E.U8 desc[UR18][R6.64+0x38], R9 ;  /* 0x0000380906008986 */ /* 0x0001e2000c101112 */
[----:B------:R-:W-:Y:S05]  /*4140*/  @P1 BRA `(.L_x_96) ;  /* 0x0000000000041947 */ /* 0x000fea0003800000 */
[----:B------:R1:W5:Y:S02]  /*4150*/  LDG.E.U8 R8, desc[UR18][R16.64+0x39] ;  /* 0x0000391210087981 */ /* 0x000364000c1e1100 */
.L_x_96:
[----:B------:R-:W-:Y:S05]  /*4160*/  BSYNC B1 ;  /* 0x0000000000017941 */ /* 0x000fea0003800000 */
.L_x_95:
[----:B------:R-:W-:Y:S05]  /*4170*/  @P1 BRA `(.L_x_97) ;  /* 0x0000000800601947 */ /* 0x000fea0003800000 */
[----:B-----5:R-:W-:-:S04]  /*4180*/  LOP3.LUT R8, R8, 0xff, RZ, 0xc0, !PT ;  /* 0x000000ff08087812 */ /* 0x020fc800078ec0ff */
[----:B------:R-:W-:-:S05]  /*4190*/  F2FP.F16.E5M2.UNPACK_B R8, R8 ;  /* 0x00000008ff08723e */ /* 0x000fca00020004ff */
[----:B0-----:R-:W-:-:S05]  /*41a0*/  HADD2.F32 R9, -RZ, R8.H0_H0 ;  /* 0x20000008ff097230 */ /* 0x001fca0000004100 */
[----:B------:R-:W-:-:S04]  /*41b0*/  FMUL R9, R9, R10 ;  /* 0x0000000a09097220 */ /* 0x000fc80000400000 */
[----:B------:R-:W-:-:S05]  /*41c0*/  FFMA R9, R14, R3, R9 ;  /* 0x000000030e097223 */ /* 0x000fca0000000009 */
[----:B------:R-:W-:-:S05]  /*41d0*/  F2FP.SATFINITE.E5M2.F32.PACK_AB_MERGE_C R9, RZ, R9, RZ ;  /* 0x00000009ff09723e */ /* 0x000fca00048060ff */
[----:B------:R0:W-:Y:S01]  /*41e0*/  STG.E.U8 desc[UR18][R6.64+0x39], R9 ;  /* 0x0000390906007986 */ /* 0x0001e2000c101112 */
[----:B------:R-:W-:Y:S05]  /*41f0*/  BRA `(.L_x_97) ;  /* 0x0000000800407947 */ /* 0x000fea0003800000 */
.L_x_32:
[C---:B------:R-:W-:Y:S01]  /*4200*/  ISETP.GE.AND P3, PT, R26.reuse, 0x1, PT ;  /* 0x000000011a00780c */ /* 0x040fe20003f66270 */
[-C--:B--2---:R-:W-:Y:S01]  /*4210*/  FMUL R79, R79, R3.reuse ;  /* 0x000000034f4f7220 */ /* 0x084fe20000400000 */
[----:B------:R-:W-:Y:S01]  /*4220*/  ISETP.GE.AND P0, PT, R26, 0x2, PT ;  /* 0x000000021a00780c */ /* 0x000fe20003f06270 */
[-C--:B------:R-:W-:Y:S01]  /*4230*/  FMUL R78, R78, R3.reuse ;  /* 0x000000034e4e7220 */ /* 0x080fe20000400000 */
[----:B------:R-:W-:Y:S01]  /*4240*/  ISETP.LT.OR P1, PT, R25, 0x1, !P3 ;  /* 0x000000011900780c */ /* 0x000fe20005f21670 */
[-C--:B------:R-:W-:Y:S01]  /*4250*/  FMUL R77, R77, R3.reuse ;  /* 0x000000034d4d7220 */ /* 0x080fe20000400000 */
[C---:B------:R-:W-:Y:S01]  /*4260*/  ISETP.LT.OR P2, PT, R25.reuse, 0x1, !P0 ;  /* 0x000000011900780c */ /* 0x040fe20004741670 */
[-C--:B------:R-:W-:Y:S01]  /*4270*/  FMUL R76, R76, R3.reuse ;  /* 0x000000034c4c7220 */ /* 0x080fe20000400000 */
[----:B------:R-:W-:Y:S01]  /*4280*/  ISETP.LT.OR P3, PT, R25, 0x9, !P3 ;  /* 0x000000091900780c */ /* 0x000fe20005f61670 */
[----:B------:R-:W-:Y:S01]  /*4290*/  FMUL R75, R75, R3 ;  /* 0x000000034b4b7220 */ /* 0x000fe20000400000 */
[----:B------:R-:W-:Y:S01]  /*42a0*/  F2FP.SATFINITE.E5M2.F32.PACK_AB_MERGE_C R79, RZ, R79, RZ ;  /* 0x0000004fff4f723e */ /* 0x000fe200048060ff */
[-C--:B------:R-:W-:Y:S01]  /*42b0*/  FMUL R74, R74, R3.reuse ;  /* 0x000000034a4a7220 */ /* 0x080fe20000400000 */
[----:B------:R-:W-:Y:S01]  /*42c0*/  F2FP.SATFINITE.E5M2.F32.PACK_AB_MERGE_C R13, RZ, R78, RZ ;  /* 0x0000004eff0d723e */ /* 0x000fe200048060ff */
[----:B------:R-:W-:Y:S01]  /*42d0*/  FMUL R73, R73, R3 ;  /* 0x0000000349497220 */ /* 0x000fe20000400000 */
[----:B------:R-:W-:Y:S01]  /*42e0*/  F2FP.SATFINITE.E5M2.F32.PACK_AB_MERGE_C R77, RZ, R77, RZ ;  /* 0x0000004dff4d723e */ /* 0x000fe200048060ff */
[-C--:B------:R-:W-:Y:S01]  /*42f0*/  FMUL R72, R72, R3.reuse ;  /* 0x0000000348487220 */ /* 0x080fe20000400000 */
[----:B------:R-:W-:Y:S01]  /*4300*/  ISETP.LT.OR P0, PT, R25, 0x9, !P0 ;  /* 0x000000091900780c */ /* 0x000fe20004701670 */
[----:B------:R-:W-:Y:S01]  /*4310*/  @!P1 STG.E.U8 desc[UR18][R8.64], R79 ;  /* 0x0000004f08009986 */ /* 0x000fe2000c101112 */
[C---:B------:R-:W-:Y:S01]  /*4320*/  ISETP.GE.AND P1, PT, R26.reuse, 0x9, PT ;  /* 0x000000091a00780c */ /* 0x040fe20003f26270 */
[----:B------:R-:W-:Y:S01]  /*4330*/  FMUL R71, R71, R3 ;  /* 0x0000000347477220 */ /* 0x000fe20000400000 */
[----:B------:R-:W-:Y:S01]  /*4340*/  F2FP.SATFINITE.E5M2.F32.PACK_AB_MERGE_C R75, RZ, R75, RZ ;  /* 0x0000004bff4b723e */ /* 0x000fe200048060ff */
[----:B------:R0:W-:Y:S01]  /*4350*/  @!P2 STG.E.U8 desc[UR18][R8.64+0x1], R13 ;  /* 0x0000010d0800a986 */ /* 0x0001e2000c101112 */
[----:B------:R-:W-:Y:S01]  /*4360*/  ISETP.GE.AND P2, PT, R26, 0xa, PT ;  /* 0x0000000a1a00780c */ /* 0x000fe20003f46270 */
[-C--:B------:R-:W-:Y:S01]  /*4370*/  FMUL R70, R70, R3.reuse ;  /* 0x0000000346467220 */ /* 0x080fe20000400000 */
[----:B------:R-:W-:Y:S01]  /*4380*/  F2FP.SATFINITE.E5M2.F32.PACK_AB_MERGE_C R17, RZ, R74, RZ ;  /* 0x0000004aff11723e */ /* 0x000fe200048060ff */
[----:B------:R-:W-:Y:S01]  /*4390*/  @!P3 STG.E.U8 desc[UR18][R6.64], R77 ;  /* 0x0000004d0600b986 */ /* 0x000fe2000c101112 */
[C---:B------:R-:W-:Y:S01]  /*43a0*/  ISETP.LT.OR P3, PT, R25.reuse, 0x1, !P1 ;  /* 0x000000011900780c */ /* 0x040fe20004f61670 */
[-C--:B------:R-:W-:Y:S01]  /*43b0*/  FMUL R68, R68, R3.reuse ;  /* 0x0000000344447220 */ /* 0x080fe20000400000 */
[----:B------:R-:W-:Y:S01]  /*43c0*/  ISETP.LT.OR P5, PT, R25, 0x1, !P2 ;  /* 0x000000011900780c */ /* 0x000fe200057a1670 */
[-C--:B------:R-:W-:Y:S01]  /*43d0*/  FMUL R67, R67, R3.reuse ;  /* 0x0000000343437220 */ /* 0x080fe20000400000 */
[----:B------:R-:W-:Y:S01]  /*43e0*/  ISETP.LT.OR P1, PT, R25, 0x9, !P1 ;  /* 0x000000091900780c */ /* 0x000fe20004f21670 */
[----:B------:R-:W-:Y:S01]  /*43f0*/  FMUL R65, R65, R3 ;  /* 0x0000000341417220 */ /* 0x000fe20000400000 */
[----:B------:R-:W-:Y:S01]  /*4400*/  F2FP.SATFINITE.E5M2.F32.PACK_AB_MERGE_C R73, RZ, R73, RZ ;  /* 0x00000049ff49723e */ /* 0x000fe200048060ff */
[-C--:B------:R-:W-:Y:S01]  /*4410*/  FMUL R66, R66, R3.reuse ;  /* 0x0000000342427220 */ /* 0x080fe20000400000 */
[----:B0-----:R-:W-:Y:S01]  /*4420*/  F2FP.SATFINITE.E5M2.F32.PACK_AB_MERGE_C R13, RZ, R76, RZ ;  /* 0x0000004cff0d723e */ /* 0x001fe200048060ff */
[-C--:B------:R-:W-:Y:S01]  /*4430*/  FMUL R64, R64, R3.reuse ;  /* 0x0000000340407220 */ /* 0x080fe20000400000 */
[----:B------:R-:W-:Y:S01]  /*4440*/  ISETP.LT.OR P2, PT, R25, 0x9, !P2 ;  /* 0x000000091900780c */ /* 0x000fe20005741670 */
[-C--:B------:R-:W-:Y:S01]  /*4450*/  FMUL R63, R63, R3.reuse ;  /* 0x000000033f3f7220 */ /* 0x080fe20000400000 */
[----:B------:R-:W-:Y:S01]  /*4460*/  F2FP.SATFINITE.E5M2.F32.PACK_AB_MERGE_C R27, RZ, R72, RZ ;  /* 0x00000048ff1b723e */ /* 0x000fe200048060ff */
[----:B------:R0:W-:Y:S01]  /*4470*/  @!P0 STG.E.U8 desc[UR18][R6.64+0x1], R13 ;  /* 0x0000010d06008986 */ /* 0x0001e2000c101112 */
[C---:B------:R-:W-:Y:S01]  /*4480*/  ISETP.GE.AND P0, PT, R26.reuse, 0x11, PT ;  /* 0x000000111a00780c */ /* 0x040fe20003f06270 */
[----:B------:R-:W-:Y:S01]  /*4490*/  FMUL R61, R61, R3 ;  /* 0x000000033d3d7220 */ /* 0x000fe20000400000 */
[----:B------:R-:W-:Y:S01]  /*44a0*/  F2FP.SATFINITE.E5M2.F32.PACK_AB_MERGE_C R71, RZ, R71, RZ ;  /* 0x00000047ff47723e */ /* 0x000fe200048060ff */
[----:B------:R-:W-:Y:S01]  /*44b0*/  @!P3 STG.E.U8 desc[UR18][R8.64+0x8], R75 ;  /* 0x0000084b0800b986 */ /* 0x000fe2000c101112 */
[----:B------:R-:W-:Y:S01]  /*44c0*/  ISETP.GE.AND P3, PT, R26, 0x12, PT ;  /* 0x000000121a00780c */ /* 0x000fe20003f66270 */
[----:B------:R-:W-:Y:S01]  /*44d0*/  FMUL R62, R62, R3 ;  /* 0x000000033e3e7220 */ /* 0x000fe20000400000 */
[----:B------:R-:W-:Y:S01]  /*44e0*/  F2FP.SATFINITE.E5M2.F32.PACK_AB_MERGE_C R67, RZ, R67, RZ ;  /* 0x00000043ff43723e */ /* 0x000fe200048060ff */
[----:B------:R1:W-:Y:S01]  /*44f0*/  @!P5 STG.E.U8 desc[UR18][R8.64+0x9], R17 ;  /* 0x000009110800d986 */ /* 0x0003e2000c101112 */
[----:B------:R-:W-:Y:S01]  /*4500*/  ISETP.LT.OR P5, PT, R25, 0x1, !P3 ;  /* 0x000000011900780c */ /* 0x000fe20005fa1670 */
[-C--:B------:R-:W-:Y:S01]  /*4510*/  FMUL R59, R59, R3.reuse ;  /* 0x000000033b3b7220 */ /* 0x080fe20000400000 */
[C---:B------:R-:W-:Y:S01]  /*4520*/  ISETP.LT.OR P3, PT, R25.reuse, 0x9, !P3 ;  /* 0x000000091900780c */ /* 0x040fe20005f61670 */
[----:B------:R-:W-:Y:S01]  /*4530*/  @!P1 STG.E.U8 desc[UR18][R6.64+0x8], R73 ;  /* 0x0000084906009986 */ /* 0x000fe2000c101112 */
[----:B------:R-:W-:Y:S01]  /*4540*/  ISETP.LT.OR P1, PT, R25, 0x1, !P0 ;  /* 0x000000011900780c */ /* 0x000fe20004721670 */
[-C--:B------:R-:W-:Y:S01]  /*4550*/  FMUL R60, R60, R3.reuse ;  /* 0x000000033c3c7220 */ /* 0x080fe20000400000 */
[----:B0-----:R-:W-:Y:S01]  /*4560*/  F2FP.SATFINITE.E5M2.F32.PACK_AB_MERGE_C R13, RZ, R70, RZ ;  /* 0x00000046ff0d723e */ /* 0x001fe200048060ff */
[----:B------:R-:W-:Y:S01]  /*4570*/  @!P2 STG.E.U8 desc[UR18][R6.64+0x9], R27 ;  /* 0x0000091b0600a986 */ /* 0x000fe2000c101112 */
[----:B------:R-:W-:Y:S01]  /*4580*/  ISETP.GE.AND P2, PT, R26, 0x19, PT ;  /* 0x000000191a00780c */ /* 0x000fe20003f46270 */
[-C--:B------:R-:W-:Y:S01]  /*4590*/  FMUL R57, R57, R3.reuse ;  /* 0x0000000339397220 */ /* 0x080fe20000400000 */
[C---:B------:R-:W-:Y:S01]  /*45a0*/  ISETP.LT.OR P0, PT, R25.reuse, 0x9, !P0 ;  /* 0x000000091900780c */ /* 0x040fe20004701670 */
[-C--:B------:R-:W-:Y:S01]  /*45b0*/  FMUL R58, R58, R3.reuse ;  /* 0x000000033a3a7220 */ /* 0x080fe20000400000 */
[----:B------:R-:W-:Y:S01]  /*45c0*/  ISETP.LT.OR P6, PT, R25, 0x1, !P2 ;  /* 0x000000011900780c */ /* 0x000fe200057c1670 */
[----:B------:R0:W-:Y:S01]  /*45d0*/  @!P5 STG.E.U8 desc[UR18][R8.64+0x11], R13 ;  /* 0x0000110d0800d986 */ /* 0x0001e2000c101112 */
[----:B-1----:R-:W-:Y:S01]  /*45e0*/  F2FP.SATFINITE.E5M2.F32.PACK_AB_MERGE_C R17, RZ, R68, RZ ;  /* 0x00000044ff11723e */ /* 0x002fe200048060ff */
[----:B------:R-:W-:Y:S01]  /*45f0*/  FMUL R56, R56, R3 ;  /* 0x0000000338387220 */ /* 0x000fe20000400000 */
[----:B------:R-:W-:Y:S01]  /*4600*/  F2FP.SATFINITE.E5M2.F32.PACK_AB_MERGE_C R65, RZ, R65, RZ ;  /* 0x00000041ff41723e */ /* 0x000fe200048060ff */
[----:B------:R-:W-:Y:S01]  /*4610*/  @!P1 STG.E.U8 desc[UR18][R8.64+0x10], R71 ;  /* 0x0000104708009986 */ /* 0x000fe2000c101112 */
[----:B------:R-:W-:Y:S01]  /*4620*/  ISETP.GE.AND P1, PT, R26, 0x1a, PT ;  /* 0x0000001a1a00780c */ /* 0x000fe20003f26270 */
[-C--:B------:R-:W-:Y:S01]  /*4630*/  FMUL R23, R23, R3.reuse ;  /* 0x0000000317177220 */ /* 0x080fe20000400000 */
[C---:B------:R-:W-:Y:S01]  /*4640*/  ISETP.LT.OR P2, PT, R25.reuse, 0x9, !P2 ;  /* 0x000000091900780c */ /* 0x040fe20005741670 */
[----:B------:R1:W-:Y:S01]  /*4650*/  @!P3 STG.E.U8 desc[UR18][R6.64+0x11], R17 ;  /* 0x000011110600b986 */ /* 0x0003e2000c101112 */
[----:B------:R-:W-:Y:S01]  /*4660*/  ISETP.LT.OR P5, PT, R25, 0x1, !P1 ;  /* 0x000000011900780c */ /* 0x000fe20004fa1670 */
[-C--:B------:R-:W-:Y:S01]  /*4670*/  FMUL R21, R21, R3.reuse ;  /* 0x0000000315157220 */ /* 0x080fe20000400000 */
[----:B------:R-:W-:Y:S01]  /*4680*/  ISETP.LT.OR P3, PT, R25, 0x9, !P1 ;  /* 0x000000091900780c */ /* 0x000fe20004f61670 */
[----:B------:R-:W-:Y:S01]  /*4690*/  @!P0 STG.E.U8 desc[UR18][R6.64+0x10], R67 ;  /* 0x0000104306008986 */ /* 0x000fe2000c101112 */
[----:B0-----:R-:W-:Y:S01]  /*46a0*/  F2FP.SATFINITE.E5M2.F32.PACK_AB_MERGE_C R13, RZ, R66, RZ ;  /* 0x00000042ff0d723e */ /* 0x001fe200048060ff */
[-C--:B------:R-:W-:Y:S01]  /*46b0*/  FMUL R22, R22, R3.reuse ;  /* 0x0000000316167220 */ /* 0x080fe20000400000 */
[C---:B------:R-:W-:Y:S01]  /*46c0*/  ISETP.GE.AND P0, PT, R26.reuse, 0x21, PT ;  /* 0x000000211a00780c */ /* 0x040fe20003f06270 */
[----:B------:R-:W-:Y:S01]  /*46d0*/  @!P6 STG.E.U8 desc[UR18][R8.64+0x18], R65 ;  /* 0x000018410800e986 */ /* 0x000fe2000c101112 */
[----:B------:R-:W-:Y:S01]  /*46e0*/  ISETP.GE.AND P1, PT, R26, 0x22, PT ;  /* 0x000000221a00780c */ /* 0x000fe20003f26270 */
[-C--:B------:R-:W-:Y:S01]  /*46f0*/  FMUL R19, R19, R3.reuse ;  /* 0x0000000313137220 */ /* 0x080fe20000400000 */
[C---:B------:R-:W-:Y:S01]  /*4700*/  ISETP.LT.OR P6, PT, R25.reuse, 0x1, !P0 ;  /* 0x000000011900780c */ /* 0x040fe200047c1670 */
[-C--:B------:R-:W-:Y:S01]  /*4710*/  FMUL R20, R20, R3.reuse ;  /* 0x0000000314147220 */ /* 0x080fe20000400000 */
[----:B-1----:R-:W-:Y:S01]  /*4720*/  F2FP.SATFINITE.E5M2.F32.PACK_AB_MERGE_C R17, RZ, R64, RZ ;  /* 0x00000040ff11723e */ /* 0x002fe200048060ff */
[----:B------:R0:W-:Y:S01]  /*4730*/  @!P5 STG.E.U8 desc[UR18][R8.64+0x19], R13 ;  /* 0x0000190d0800d986 */ /* 0x0001e2000c101112 */
[----:B------:R-:W-:Y:S01]  /*4740*/  ISETP.LT.OR P5, PT, R25, 0x1, !P1 ;  /* 0x000000011900780c */ /* 0x000fe20004fa1670 */
[----:B------:R-:W-:Y:S01]  /*4750*/  FMUL R15, R15, R3 ;  /* 0x000000030f0f7220 */ /* 0x000fe20000400000 */
[----:B------:R-:W-:Y:S01]  /*4760*/  F2FP.SATFINITE.E5M2.F32.PACK_AB_MERGE_C R63, RZ, R63, RZ ;  /* 0x0000003fff3f723e */ /* 0x000fe200048060ff */
[----:B------:R1:W-:Y:S01]  /*4770*/  @!P3 STG.E.U8 desc[UR18][R6.64+0x19], R17 ;  /* 0x000019110600b986 */ /* 0x0003e2000c101112 */
[----:B------:R-:W-:Y:S01]  /*4780*/  F2FP.SATFINITE.E5M2.F32.PACK_AB_MERGE_C R61, RZ, R61, RZ ;  /* 0x0000003dff3d723e */ /* 0x000fe200048060ff */
[-C--:B------:R-:W-:Y:S01]  /*4790*/  FMUL R18, R18, R3.reuse ;  /* 0x0000000312127220 */ /* 0x080fe20000400000 */
[----:B------:R-:W-:Y:S01]  /*47a0*/  F2FP.SATFINITE.E5M2.F32.PACK_AB_MERGE_C R27, RZ, R62, RZ ;  /* 0x0000003eff1b723e */ /* 0x000fe200048060ff */
[----:B------:R-:W-:Y:S01]  /*47b0*/  @!P2 STG.E.U8 desc[UR18][R6.64+0x18], R63 ;  /* 0x0000183f0600a986 */ /* 0x000fe2000c101112 */
[----:B------:R-:W-:Y:S01]  /*47c0*/  ISETP.LT.OR P3, PT, R25, 0x9, !P1 ;  /* 0x000000091900780c */ /* 0x000fe20004f61670 */
[-C--:B------:R-:W-:Y:S01]  /*47d0*/  FMUL R11, R11, R3.reuse ;  /* 0x000000030b0b7220 */ /* 0x080fe20000400000 */
[----:B------:R-:W-:Y:S01]  /*47e0*/  ISETP.GE.AND P2, PT, R26, 0x29, PT ;  /* 0x000000291a00780c */ /* 0x000fe20003f46270 */
[----:B------:R-:W-:Y:S01]  /*47f0*/  @!P6 STG.E.U8 desc[UR18][R8.64+0x20], R61 ;  /* 0x0000203d0800e986 */ /* 0x000fe2000c101112 */
[C---:B------:R-:W-:Y:S01]  /*4800*/  ISETP.LT.OR P0, PT, R25.reuse, 0x9, !P0 ;  /* 0x000000091900780c */ /* 0x040fe20004701670 */
[----:B------:R-:W-:Y:S01]  /*4810*/  FMUL R14, R14, R3 ;  /* 0x000000030e0e7220 */ /* 0x000fe20000400000 */
[----:B------:R-:W-:Y:S01]  /*4820*/  ISETP.GE.AND P1, PT, R26, 0x2a, PT ;  /* 0x0000002a1a00780c */ /* 0x000fe20003f26270 */
[----:B------:R-:W-:Y:S01]  /*4830*/  @!P5 STG.E.U8 desc[UR18][R8.64+0x21], R27 ;  /* 0x0000211b0800d986 */ /* 0x000fe2000c101112 */
[----:B------:R-:W-:-:S02]  /*4840*/  ISETP.LT.OR P6, PT, R25, 0x1, !P2 ;  /* 0x000000011900780c */ /* 0x000fc400057c1670 */
[C---:B------:R-:W-:Y:S02]  /*4850*/  ISETP.LT.OR P5, PT, R25.reuse, 0x1, !P1 ;  /* 0x000000011900780c */ /* 0x040fe40004fa1670 */
[----:B------:R-:W-:Y:S02]  /*4860*/  F2FP.SATFINITE.E5M2.F32.PACK_AB_MERGE_C R59, RZ, R59, RZ ;  /* 0x0000003bff3b723e */ /* 0x000fe400048060ff */
[----:B0-----:R-:W-:Y:S02]  /*4870*/  F2FP.SATFINITE.E5M2.F32.PACK_AB_MERGE_C R13, RZ, R60, RZ ;  /* 0x0000003cff0d723e */ /* 0x001fe400048060ff */
[----:B------:R-:W-:Y:S01]  /*4880*/  F2FP.SATFINITE.E5M2.F32.PACK_AB_MERGE_C R57, RZ, R57, RZ ;  /* 0x00000039ff39723e */ /* 0x000fe200048060ff */
[----:B------:R-:W-:Y:S01]  /*4890*/  @!P0 STG.E.U8 desc[UR18][R6.64+0x20], R59 ;  /* 0x0000203b06008986 */ /* 0x000fe2000c101112 */
[----:B-1----:R-:W-:Y:S02]  /*48a0*/  F2FP.SATFINITE.E5M2.F32.PACK_AB_MERGE_C R17, RZ, R58, RZ ;  /* 0x0000003aff11723e */ /* 0x002fe400048060ff */
[C---:B------:R-:W-:Y:S01]  /*48b0*/  ISETP.LT.OR P1, PT, R25.reuse, 0x9, !P1 ;  /* 0x000000091900780c */ /* 0x040fe20004f21670 */
[----:B------:R0:W-:Y:S01]  /*48c0*/  @!P3 STG.E.U8 desc[UR18][R6.64+0x21], R13 ;  /* 0x0000210d0600b986 */ /* 0x0001e2000c101112 */
[----:B------:R-:W-:-:S02]  /*48d0*/  ISETP.LT.OR P2, PT, R25, 0x9, !P2 ;  /* 0x000000091900780c */ /* 0x000fc40005741670 */
[C---:B------:R-:W-:Y:S01]  /*48e0*/  ISETP.GE.AND P3, PT, R26.reuse, 0x31, PT ;  /* 0x000000311a00780c */ /* 0x040fe20003f66270 */
[----:B------:R-:W-:Y:S01]  /*48f0*/  @!P6 STG.E.U8 desc[UR18][R8.64+0x28], R57 ;  /* 0x000028390800e986 */ /* 0x000fe2000c101112 */
[----:B------:R-:W-:Y:S02]  /*4900*/  ISETP.GE.AND P0, PT, R26, 0x32, PT ;  /* 0x000000321a00780c */ /* 0x000fe40003f06270 */
[----:B------:R-:W-:Y:S01]  /*4910*/  F2FP.SATFINITE.E5M2.F32.PACK_AB_MERGE_C R23, RZ, R23, RZ ;  /* 0x00000017ff17723e */ /* 0x000fe200048060ff */
[----:B------:R1:W-:Y:S01]  /*4920*/  @!P5 STG.E.U8 desc[UR18][R8.64+0x29], R17 ;  /* 0x000029110800d986 */ /* 0x0003e2000c101112 */
[C---:B------:R-:W-:Y:S02]  /*4930*/  ISETP.LT.OR P5, PT, R25.reuse, 0x1, !P3 ;  /* 0x000000011900780c */ /* 0x040fe40005fa1670 */
[----:B------:R-:W-:Y:S02]  /*4940*/  ISETP.LT.OR P6, PT, R25, 0x1, !P0 ;  /* 0x000000011900780c */ /* 0x000fe400047c1670 */
[----:B0-----:R-:W-:Y:S01]  /*4950*/  F2FP.SATFINITE.E5M2.F32.PACK_AB_MERGE_C R13, RZ, R56, RZ ;  /* 0x00000038ff0d723e */ /* 0x001fe200048060ff */
[----:B------:R-:W-:Y:S01]  /*4960*/  @!P2 STG.E.U8 desc[UR18][R6.64+0x28], R23 ;  /* 0x000028170600a986 */ /* 0x000fe2000c101112 */
[----:B------:R-:W-:-:S02]  /*4970*/  F2FP.SATFINITE.E5M2.F32.PACK_AB_MERGE_C R21, RZ, R21, RZ ;  /* 0x00000015ff15723e */ /* 0x000fc400048060ff */
[C---:B------:R-:W-:Y:S01]  /*4980*/  ISETP.GE.AND P2, PT, R26.reuse, 0x3a, PT ;  /* 0x0000003a1a00780c */ /* 0x040fe20003f46270 */
[----:B------:R0:W-:Y:S01]  /*4990*/  @!P1 STG.E.U8 desc[UR18][R6.64+0x29], R13 ;  /* 0x0000290d06009986 */ /* 0x0001e2000c101112 */
[C---:B------:R-:W-:Y:S02]  /*49a0*/  ISETP.LT.OR P1, PT, R25.reuse, 0x9, !P3 ;  /* 0x000000091900780c */ /* 0x040fe40005f21670 */
[----:B-1----:R-:W-:Y:S01]  /*49b0*/  F2FP.SATFINITE.E5M2.F32.PACK_AB_MERGE_C R17, RZ, R22, RZ ;  /* 0x00000016ff11723e */ /* 0x002fe200048060ff */
[----:B------:R-:W-:Y:S01]  /*49c0*/  @!P5 STG.E.U8 desc[UR18][R8.64+0x30], R21 ;  /* 0x000030150800d986 */ /* 0x000fe2000c101112 */
[----:B------:R-:W-:Y:S02]  /*49d0*/  ISETP.GE.AND P3, PT, R26, 0x39, PT ;  /* 0x000000391a00780c */ /* 0x000fe40003f66270 */
[C---:B------:R-:W-:Y:S01]  /*49e0*/  ISETP.LT.OR P0, PT, R25.reuse, 0x9, !P0 ;  /* 0x000000091900780c */ /* 0x040fe20004701670 */
[----:B------:R1:W-:Y:S01]  /*49f0*/  @!P6 STG.E.U8 desc[UR18][R8.64+0x31], R17 ;  /* 0x000031110800e986 */ /* 0x0003e2000c101112 */
[----:B------:R-:W-:-:S02]  /*4a00*/  ISETP.LT.OR P5, PT, R25, 0x1, !P3 ;  /* 0x000000011900780c */ /* 0x000fc40005fa1670 */
[C---:B------:R-:W-:Y:S02]  /*4a10*/  ISETP.LT.OR P6, PT, R25.reuse, 0x1, !P2 ;  /* 0x000000011900780c */ /* 0x040fe400057c1670 */
[C---:B------:R-:W-:Y:S02]  /*4a20*/  ISETP.LT.OR P3, PT, R25.reuse, 0x9, !P3 ;  /* 0x000000091900780c */ /* 0x040fe40005f61670 */
[----:B------:R-:W-:Y:S02]  /*4a30*/  ISETP.LT.OR P2, PT, R25, 0x9, !P2 ;  /* 0x000000091900780c */ /* 0x000fe40005741670 */
[----:B------:R-:W-:Y:S02]  /*4a40*/  F2FP.SATFINITE.E5M2.F32.PACK_AB_MERGE_C R19, RZ, R19, RZ ;  /* 0x00000013ff13723e */ /* 0x000fe400048060ff */
[----:B0-----:R-:W-:Y:S02]  /*4a50*/  F2FP.SATFINITE.E5M2.F32.PACK_AB_MERGE_C R13, RZ, R20, RZ ;  /* 0x00000014ff0d723e */ /* 0x001fe400048060ff */
[----:B------:R-:W-:Y:S01]  /*4a60*/  F2FP.SATFINITE.E5M2.F32.PACK_AB_MERGE_C R15, RZ, R15, RZ ;  /* 0x0000000fff0f723e */ /* 0x000fe200048060ff */
[----:B------:R0:W-:Y:S01]  /*4a70*/  @!P1 STG.E.U8 desc[UR18][R6.64+0x30], R19 ;  /* 0x0000301306009986 */ /* 0x0001e2000c101112 */
[----:B-1----:R-:W-:-:S02]  /*4a80*/  F2FP.SATFINITE.E5M2.F32.PACK_AB_MERGE_C R17, RZ, R18, RZ ;  /* 0x00000012ff11723e */ /* 0x002fc400048060ff */
[----:B------:R-:W-:Y:S01]  /*4a90*/  F2FP.SATFINITE.E5M2.F32.PACK_AB_MERGE_C R11, RZ, R11, RZ ;  /* 0x0000000bff0b723e */ /* 0x000fe200048060ff */
[----:B------:R0:W-:Y:S01]  /*4aa0*/  @!P0 STG.E.U8 desc[UR18][R6.64+0x31], R13 ;  /* 0x0000310d06008986 */ /* 0x0001e2000c101112 */
[----:B------:R-:W-:-:S03]  /*4ab0*/  F2FP.SATFINITE.E5M2.F32.PACK_AB_MERGE_C R21, RZ, R14, RZ ;  /* 0x0000000eff15723e */ /* 0x000fc600048060ff */
[----:B------:R0:W-:Y:S04]  /*4ac0*/  @!P5 STG.E.U8 desc[UR18][R8.64+0x38], R15 ;  /* 0x0000380f0800d986 */ /* 0x0001e8000c101112 */
[----:B------:R0:W-:Y:S04]  /*4ad0*/  @!P6 STG.E.U8 desc[UR18][R8.64+0x39], R17 ;  /* 0x000039110800e986 */ /* 0x0001e8000c101112 */
[----:B------:R0:W-:Y:S04]  /*4ae0*/  @!P3 STG.E.U8 desc[UR18][R6.64+0x38], R11 ;  /* 0x0000380b0600b986 */ /* 0x0001e8000c101112 */
[----:B------:R0:W-:Y:S02]  /*4af0*/  @!P2 STG.E.U8 desc[UR18][R6.64+0x39], R21 ;  /* 0x000039150600a986 */ /* 0x0001e4000c101112 */
.L_x_97:
[----:B------:R-:W-:Y:S05]  /*4b00*/  BSYNC B0 ;  /* 0x0000000000007941 */ /* 0x000fea0003800000 */
.L_x_31:
[----:B------:R-:W-:Y:S01]  /*4b10*/  ULDC UR6, c[0x0][0xc] ;  /* 0x0000030000067ab9 */ /* 0x000fe20000000800 */
[----:B------:R-:W-:Y:S01]  /*4b20*/  ULDC UR7, c[0x0][0x10] ;  /* 0x0000040000077ab9 */ /* 0x000fe20000000800 */
[----:B0-----:R-:W0:Y:S01]  /*4b30*/  LDC R9, c[0x0][0x14] ;  /* 0x00000500ff097b82 */ /* 0x001e220000000800 */
[----:B------:R-:W-:Y:S01]  /*4b40*/  UIMAD.WIDE.U32 UR6, UR6, UR7, URZ ;  /* 0x00000007060672a5 */ /* 0x000fe2000f8e003f */
[----:B------:R-:W-:Y:S02]  /*4b50*/  IMAD.MOV.U32 R6, RZ, RZ, R0 ;  /* 0x000000ffff067224 */ /* 0x000fe400078e0000 */
[----:B------:R-:W-:Y:S02]  /*4b60*/  IMAD.MOV.U32 R7, RZ, RZ, R5 ;  /* 0x000000ffff077224 */ /* 0x000fe400078e0005 */
[----:B------:R-:W-:Y:S02]  /*4b70*/  IMAD.MOV.U32 R12, RZ, RZ, -0x1 ;  /* 0xffffffffff0c7424 */ /* 0x000fe400078e00ff */
[----:B------:R-:W-:-:S02]  /*4b80*/  IMAD.MOV.U32 R69, RZ, RZ, -0x1 ;  /* 0xffffffffff457424 */ /* 0x000fc400078e00ff */
[----:B0-----:R-:W-:-:S04]  /*4b90*/  IMAD.WIDE.U32 R6, R9, UR6, R6 ;  /* 0x0000000609067c25 */ /* 0x001fc8000f8e0006 */
[----:B------:R-:W-:Y:S01]  /*4ba0*/  IMAD R5, R9, UR7, RZ ;  /* 0x0000000709057c24 */ /* 0x000fe2000f8e02ff */
[----:B------:R-:W-:Y:S01]  /*4bb0*/  ULDC.64 UR6, c[0x0][0x650] ;  /* 0x0001940000067ab9 */ /* 0x000fe20000000a00 */
[----:B------:R-:W-:Y:S01]  /*4bc0*/  IMAD.MOV.U32 R0, RZ, RZ, R6 ;  /* 0x000000ffff007224 */ /* 0x000fe200078e0006 */
[----:B------:R-:W-:Y:S01]  /*4bd0*/  ISETP.GE.U32.AND P0, PT, R6, UR6, PT ;  /* 0x0000000606007c0c */ /* 0x000fe2000bf06070 */
[----:B------:R-:W-:Y:S01]  /*4be0*/  IMAD.IADD R5, R7, 0x1, R5 ;  /* 0x0000000107057824 */ /* 0x000fe200078e0205 */
[----:B------:R-:W-:-:S04]  /*4bf0*/  PRMT R7, RZ, 0x7610, R7 ;  /* 0x00007610ff077816 */ /* 0x000fc80000000007 */
[----:B------:R-:W-:-:S13]  /*4c00*/  ISETP.GE.U32.AND.EX P0, PT, R5, UR7, PT, P0 ;  /* 0x0000000705007c0c */ /* 0x000fda000bf06100 */
[----:B------:R-:W-:Y:S05]  /*4c10*/  @P0 BRA `(.L_x_98) ;  /* 0x0000000400640947 */ /* 0x000fea0003800000 */
[----:B------:R-:W0:Y:S01]  /*4c20*/  S2R R20, SR_CTAID.X ;  /* 0x0000000000147919 */ /* 0x000e220000002500 */
[----:B------:R-:W0:Y:S01]  /*4c30*/  LDC.64 R14, c[0x0][0x628] ;  /* 0x00018a00ff0e7b82 */ /* 0x000e220000000a00 */
[----:B------:R-:W-:Y:S01]  /*4c40*/  ULDC UR6, c[0x0][0x150] ;  /* 0x0000540000067ab9 */ /* 0x000fe20000000800 */
[----:B------:R-:W-:Y:S01]  /*4c50*/  IMAD.MOV.U32 R12, RZ, RZ, R0 ;  /* 0x000000ffff0c7224 */ /* 0x000fe200078e0000 */
[----:B------:R-:W0:Y:S01]  /*4c60*/  S2R R22, SR_CTAID.Y ;  /* 0x0000000000167919 */ /* 0x000e220000002600 */
[----:B------:R-:W-:-:S04]  /*4c70*/  IMAD.MOV.U32 R13, RZ, RZ, R5 ;  /* 0x000000ffff0d7224 */ /* 0x000fc800078e0005 */
[----:B------:R-:W0:Y:S08]  /*4c80*/  LDC R23, c[0x0][0x144] ;  /* 0x00005100ff177b82 */ /* 0x000e300000000800 */
[----:B-1234-:R-:W1:Y:S08]  /*4c90*/  LDC R16, c[0x0][0x630] ;  /* 0x00018c00ff107b82 */ /* 0x01ee700000000800 */
[----:B------:R-:W2:Y:S01]  /*4ca0*/  LDC.64 R18, c[0x0][0x620] ;  /* 0x00018800ff127b82 */ /* 0x000ea20000000a00 */
[----:B0-----:R-:W-:-:S04]  /*4cb0*/  ISETP.NE.U32.AND P0, PT, R14, RZ, PT ;  /* 0x000000ff0e00720c */ /* 0x001fc80003f05070 */
[----:B------:R-:W-:Y:S02]  /*4cc0*/  ISETP.NE.AND.EX P0, PT, R15, RZ, PT, P0 ;  /* 0x000000ff0f00720c */ /* 0x000fe40003f05300 */
[----:B------:R-:W-:-:S05]  /*4cd0*/  I2FP.F32.U32 R6, R20 ;  /* 0x0000001400067245 */ /* 0x000fca0000201000 */
[----:B------:R-:W-:-:S04]  /*4ce0*/  FMUL R6, R6, UR6 ;  /* 0x0000000606067c20 */ /* 0x000fc80008400000 */
[----:B------:R0:W3:Y:S02]  /*4cf0*/  F2I.U32.TRUNC.NTZ R21, R6 ;  /* 0x0000000600157305 */ /* 0x0000e4000020f000 */
[----:B-1----:R-:W-:Y:S05]  /*4d00*/  @!P0 BRA `(.L_x_99) ;  /* 0x0000000000288947 */ /* 0x002fea0003800000 */
[----:B------:R-:W1:Y:S02]  /*4d10*/  LDC R7, c[0x0][0x634] ;  /* 0x00018d00ff077b82 */ /* 0x000e640000000800 */
[----:B-1----:R-:W-:-:S05]  /*4d20*/  IADD3 R11, P0, R0, R7, RZ ;  /* 0x00000007000b7210 */ /* 0x002fca0007f1e0ff */
[----:B------:R-:W-:-:S04]  /*4d30*/  IMAD.X R17, RZ, RZ, R5, P0 ;  /* 0x000000ffff117224 */ /* 0x000fc800000e0605 */
[----:B0-----:R-:W-:-:S04]  /*4d40*/  IMAD.WIDE.U32 R6, R17, R14, RZ ;  /* 0x0000000e11067225 */ /* 0x001fc800078e00ff */
[----:B-----5:R-:W-:-:S04]  /*4d50*/  IMAD.WIDE.U32 R8, P0, R11, R15, R6 ;  /* 0x0000000f0b087225 */ /* 0x020fc80007800006 */
[----:B------:R-:W-:-:S04]  /*4d60*/  IMAD.WIDE.U32 R6, R11, R14, RZ ;  /* 0x0000000e0b067225 */ /* 0x000fc800078e00ff */
[----:B------:R-:W-:Y:S01]  /*4d70*/  IMAD.X R13, RZ, RZ, RZ, P0 ;  /* 0x000000ffff0d7224 */ /* 0x000fe200000e06ff */
[----:B------:R-:W-:Y:S01]  /*4d80*/  IADD3 RZ, P0, R7, R8, RZ ;  /* 0x0000000807ff7210 */ /* 0x000fe20007f1e0ff */
[----:B------:R-:W-:-:S04]  /*4d90*/  IMAD.MOV.U32 R12, RZ, RZ, R9 ;  /* 0x000000ffff0c7224 */ /* 0x000fc800078e0009 */
[----:B------:R-:W-:-:S08]  /*4da0*/  IMAD.WIDE.U32.X R12, R17, R15, R12, P0 ;  /* 0x0000000f110c7225 */ /* 0x000fd000000e040c */
.L_x_99:
[-CC-:B------:R-:W-:Y:S01]  /*4db0*/  SHF.R.U64 R69, R12, R16.reuse, R13.reuse ;  /* 0x000000100c457219 */ /* 0x180fe2000000120d */
[----:B------:R-:W1:Y:S01]  /*4dc0*/  LDC.64 R28, c[0x0][0x640] ;  /* 0x00019000ff1c7b82 */ /* 0x000e620000000a00 */
[----:B0-----:R-:W-:Y:S01]  /*4dd0*/  SHF.R.U32.HI R6, RZ, R16, R13 ;  /* 0x00000010ff067219 */ /* 0x001fe2000001160d */
[----:B---3--:R-:W-:Y:S01]  /*4de0*/  IMAD.MOV R21, RZ, RZ, -R21 ;  /* 0x000000ffff157224 */ /* 0x008fe200078e0a15 */
[----:B------:R-:W-:Y:S01]  /*4df0*/  IADD3 R9, P0, RZ, -R69, RZ ;  /* 0x80000045ff097210 */ /* 0x000fe20007f1e0ff */
[----:B------:R-:W-:Y:S01]  /*4e00*/  ULDC UR6, c[0x0][0x154] ;  /* 0x0000550000067ab9 */ /* 0x000fe20000000800 */
[----:B------:R-:W-:Y:S02]  /*4e10*/  IMAD.MOV.U32 R11, RZ, RZ, 0x1 ;  /* 0x00000001ff0b7424 */ /* 0x000fe400078e00ff */
[----:B------:R-:W-:Y:S01]  /*4e20*/  IMAD R21, R23, R21, R20 ;  /* 0x0000001517157224 */ /* 0x000fe200078e0214 */
[----:B------:R-:W0:Y:S01]  /*4e30*/  LDC R12, c[0x0][0x618] ;  /* 0x00018600ff0c7b82 */ /* 0x000e220000000800 */
[----:B------:R-:W-:-:S02]  /*4e40*/  IMAD.X R7, RZ, RZ, ~R6, P0 ;  /* 0x000000ffff077224 */ /* 0x000fc400000e0e06 */
[----:B------:R-:W-:Y:S02]  /*4e50*/  IMAD.MOV.U32 R6, RZ, RZ, R0 ;  /* 0x000000ffff067224 */ /* 0x000fe400078e0000 */
[-C--:B--2--5:R-:W-:Y:S02]  /*4e60*/  IMAD R8, R7, R18.reuse, RZ ;  /* 0x0000001207087224 */ /* 0x0a4fe400078e02ff */
[----:B------:R-:W-:Y:S01]  /*4e70*/  IMAD.MOV.U32 R7, RZ, RZ, R5 ;  /* 0x000000ffff077224 */ /* 0x000fe200078e0005 */
[----:B------:R-:W2:Y:S01]  /*4e80*/  LDC R24, c[0x0][0x608] ;  /* 0x00018200ff187b82 */ /* 0x000ea20000000800 */
[----:B------:R-:W-:-:S04]  /*4e90*/  IMAD.WIDE.U32 R6, R9, R18, R6 ;  /* 0x0000001209067225 */ /* 0x000fc800078e0006 */
[----:B------:R-:W-:-:S03]  /*4ea0*/  IMAD R9, R9, R19, R8 ;  /* 0x0000001309097224 */ /* 0x000fc600078e0208 */
[----:B------:R-:W3:Y:S01]  /*4eb0*/  LDC R26, c[0x0][0x658] ;  /* 0x00019600ff1a7b82 */ /* 0x000ee20000000800 */
[----:B------:R-:W-:Y:S01]  /*4ec0*/  I2FP.F32.U32 R8, R22 ;  /* 0x0000001600087245 */ /* 0x000fe20000201000 */
[----:B------:R-:W-:Y:S01]  /*4ed0*/  IMAD.IADD R7, R7, 0x1, R9 ;  /* 0x0000000107077824 */ /* 0x000fe200078e0209 */
[----:B-1----:R-:W-:Y:S01]  /*4ee0*/  ISETP.NE.U32.AND P0, PT, R28, RZ, PT ;  /* 0x000000ff1c00720c */ /* 0x002fe20003f05070 */
[----:B------:R-:W-:Y:S02]  /*4ef0*/  IMAD.MOV.U32 R9, RZ, RZ, -0x1 ;  /* 0xffffffffff097424 */ /* 0x000fe400078e00ff */
[----:B------:R-:W-:Y:S02]  /*4f00*/  FMUL R8, R8, UR6 ;  /* 0x0000000608087c20 */ /* 0x000fe40008400000 */
[----:B------:R-:W1:Y:S01]  /*4f10*/  LDC R19, c[0x0][0x148] ;  /* 0x00005200ff137b82 */ /* 0x000e620000000800 */
[----:B0-----:R-:W-:Y:S01]  /*4f20*/  SHF.R.U64 R16, R6, R12, R7 ;  /* 0x0000000c06107219 */ /* 0x001fe20000001207 */
[----:B------:R0:W4:Y:S01]  /*4f30*/  F2I.U32.TRUNC.NTZ R17, R8 ;  /* 0x0000000800117305 */ /* 0x000122000020f000 */
[----:B------:R-:W-:-:S02]  /*4f40*/  ISETP.NE.AND.EX P0, PT, R29, RZ, PT, P0 ;  /* 0x000000ff1d00720c */ /* 0x000fc40003f05300 */
[----:B------:R-:W-:-:S03]  /*4f50*/  SHF.R.U32.HI R7, RZ, R12, R7 ;  /* 0x0000000cff077219 */ /* 0x000fc60000011607 */
[----:B------:R-:W0:Y:S01]  /*4f60*/  LDC R20, c[0x0][0x600] ;  /* 0x00018000ff147b82 */ /* 0x000e220000000800 */
[-CC-:B--2---:R-:W-:Y:S02]  /*4f70*/  SHF.R.U64 R14, R16, R24.reuse, R7.reuse ;  /* 0x00000018100e7219 */ /* 0x184fe40000001207 */
[----:B------:R-:W-:-:S05]  /*4f80*/  SHF.R.U32.HI R7, RZ, R24, R7 ;  /* 0x00000018ff077219 */ /* 0x000fca0000011607 */
[----:B------:R-:W2:Y:S01]  /*4f90*/  LDC R25, c[0x0][0x648] ;  /* 0x00019200ff197b82 */ /* 0x000ea20000000800 */
[-CC-:B---3--:R-:W-:Y:S02]  /*4fa0*/  SHF.R.U64 R18, R14, R26.reuse, R7.reuse ;  /* 0x0000001a0e127219 */ /* 0x188fe40000001207 */
[-C--:B------:R-:W-:Y:S02]  /*4fb0*/  SHF.L.U32 R9, R9, R26.reuse, RZ ;  /* 0x0000001a09097219 */ /* 0x080fe400000006ff */
[-C--:B------:R-:W-:Y:S01]  /*4fc0*/  SHF.R.U32.HI R7, RZ, R26.reuse, R7 ;  /* 0x0000001aff077219 */ /* 0x080fe20000011607 */
[----:B------:R-:W-:Y:S01]  /*4fd0*/  IMAD.MOV.U32 R6, RZ, RZ, R18 ;  /* 0x000000ffff067224 */ /* 0x000fe200078e0012 */
[----:B------:R-:W-:Y:S01]  /*4fe0*/  SHF.L.U32 R24, R11, R26, RZ ;  /* 0x0000001a0b187219 */ /* 0x000fe200000006ff */
[----:B------:R-:W3:Y:S01]  /*4ff0*/  LDC R27, c[0x0][0x638] ;  /* 0x00018e00ff1b7b82 */ /* 0x000ee20000000800 */
[----:B------:R-:W-:-:S07]  /*5000*/  LOP3.LUT R23, RZ, R9, RZ, 0x33, !PT ;  /* 0x00000009ff177212 */ /* 0x000fce00078e33ff */
[----:B------:R-:W0:Y:S01]  /*5010*/  LDC R30, c[0x0][0x610] ;  /* 0x00018400ff1e7b82 */ /* 0x000e220000000800 */
[----:B----4-:R-:W-:Y:S05]  /*5020*/  @!P0 BRA `(.L_x_100) ;  /* 0x0000000000288947 */ /* 0x010fea0003800000 */
[----:B------:R-:W4:Y:S02]  /*5030*/  LDC R11, c[0x0][0x64c] ;  /* 0x00019300ff0b7b82 */ /* 0x000f240000000800 */
[----:B----4-:R-:W-:-:S05]  /*5040*/  IADD3 R11, P0, R18, R11, RZ ;  /* 0x0000000b120b7210 */ /* 0x010fca0007f1e0ff */
[----:B------:R-:W-:-:S04]  /*5050*/  IMAD.X R15, RZ, RZ, R7, P0 ;  /* 0x000000ffff0f7224 */ /* 0x000fc800000e0607 */
[----:B------:R-:W-:-:S04]  /*5060*/  IMAD.WIDE.U32 R6, R15, R28, RZ ;  /* 0x0000001c0f067225 */ /* 0x000fc800078e00ff */
[----:B0-----:R-:W-:-:S04]  /*5070*/  IMAD.WIDE.U32 R8, P0, R11, R29, R6 ;  /* 0x0000001d0b087225 */ /* 0x001fc80007800006 */
[----:B------:R-:W-:-:S04]  /*5080*/  IMAD.WIDE.U32 R6, R11, R28, RZ ;  /* 0x0000001c0b067225 */ /* 0x000fc800078e00ff */
[----:B------:R-:W-:Y:S01]  /*5090*/  IMAD.X R13, RZ, RZ, RZ, P0 ;  /* 0x000000ffff0d7224 */ /* 0x000fe200000e06ff */
[----:B------:R-:W-:Y:S01]  /*50a0*/  IADD3 RZ, P0, R7, R8, RZ ;  /* 0x0000000807ff7210 */ /* 0x000fe20007f1e0ff */
[----:B------:R-:W-:-:S04]  /*50b0*/  IMAD.MOV.U32 R12, RZ, RZ, R9 ;  /* 0x000000ffff0c7224 */ /* 0x000fc800078e0009 */
[----:B------:R-:W-:-:S08]  /*50c0*/  IMAD.WIDE.U32.X R6, R15, R29, R12, P0 ;  /* 0x0000001d0f067225 */ /* 0x000fd000000e040c */
.L_x_100:
[----:B--2---:R-:W-:Y:S01]  /*50d0*/  SHF.R.U64 R6, R6, R25, R7 ;  /* 0x0000001906067219 */ /* 0x004fe20000001207 */
[----:B0-----:R-:W-:Y:S01]  /*50e0*/  VIADD R11, R20, 0xffffffff ;  /* 0xffffffff140b7836 */ /* 0x001fe20000000000 */
[----:B------:R-:W-:Y:S01]  /*50f0*/  LOP3.LUT R9, R14, R23, RZ, 0xc0, !PT ;  /* 0x000000170e097212 */ /* 0x000fe200078ec0ff */
[----:B------:R-:W-:Y:S02]  /*5100*/  IMAD.MOV R17, RZ, RZ, -R17 ;  /* 0x000000ffff117224 */ /* 0x000fe400078e0a11 */
[----:B------:R-:W-:Y:S02]  /*5110*/  IMAD.MOV R7, RZ, RZ, -R6 ;  /* 0x000000ffff077224 */ /* 0x000fe400078e0a06 */
[----:B------:R-:W-:Y:S01]  /*5120*/  IMAD R24, R24, R6, R9 ;  /* 0x0000000618187224 */ /* 0x000fe200078e0209 */
[----:B------:R-:W-:Y:S01]  /*5130*/  LOP3.LUT R9, R16, R11, RZ, 0xc0, !PT ;  /* 0x0000000b10097212 */ /* 0x000fe200078ec0ff */
[----:B-1----:R-:W-:Y:S02]  /*5140*/  @P4 IMAD R21, R19, R17, R22 ;  /* 0x0000001113154224 */ /* 0x002fe400078e0216 */
[----:B---3--:R-:W-:-:S02]  /*5150*/  IMAD R6, R7, R27, R18 ;  /* 0x0000001b07067224 */ /* 0x008fc400078e0212 */
[----:B------:R-:W-:Y:S02]  /*5160*/  IMAD R24, R24, R30, R21 ;  /* 0x0000001e18187224 */ /* 0x000fe400078e0215 */
[----:B------:R-:W-:Y:S02]  /*5170*/  IMAD R9, R6, R20, R9 ;  /* 0x0000001406097224 */ /* 0x000fe400078e0209 */
[----:B------:R-:W-:-:S03]  /*5180*/  IMAD.MOV.U32 R7, RZ, RZ, 0x1 ;  /* 0x00000001ff077424 */ /* 0x000fc600078e00ff */
[----:B------:R-:W-:Y:S02]  /*5190*/  SEL R12, R9, R24, !P4 ;  /* 0x00000018090c7207 */ /* 0x000fe40006000000 */
[----:B------:R-:W-:-:S07]  /*51a0*/  SEL R24, R24, R9, !P4 ;  /* 0x0000000918187207 */ /* 0x000fce0006000000 */
.L_x_98:
[----:B------:R-:W-:Y:S01]  /*51b0*/  LOP3.LUT P0, RZ, R7, 0xff, RZ, 0xc0, !PT ;  /* 0x000000ff07ff7812 */ /* 0x000fe2000780c0ff */
[----:B-1234-:R-:W-:-:S12]  /*51c0*/  IMAD.MOV.U32 R16, RZ, RZ, R24 ;  /* 0x000000ffff107224 */ /* 0x01efd800078e0018 */
[----:B------:R-:W-:Y:S05]  /*51d0*/  @P0 BRA `(.L_x_101) ;  /* 0xffffffbc00680947 */ /* 0x000fea000383ffff */
[----:B------:R-:W-:Y:S05]  /*51e0*/  EXIT ;  /* 0x000000000000794d */ /* 0x000fea0003800000 */
.L_x_3:
[----:B0-----:R-:W-:Y:S01]  /*51f0*/  ULDC.64 UR4, c[0x0][0x650] ;  /* 0x0001940000047ab9 */ /* 0x001fe20000000a00 */
        /* <DEDUP_REMOVED lines=25> */
.L_x_103:
[-CC-:B------:R-:W-:Y:S01]  /*5390*/  SHF.R.U64 R16, R14, R18.reuse, R15.reuse ;  /* 0x000000120e107219 */ /* 0x180fe2000000120f */
[----:B------:R-:W0:Y:S01]  /*53a0*/  LDC R22, c[0x0][0x618] ;  /* 0x00018600ff167b82 */ /* 0x000e220000000800 */
[----:B------:R-:W-:Y:S01]  /*53b0*/  SHF.R.U32.HI R7, RZ, R18, R15 ;  /* 0x00000012ff077219 */ /* 0x000fe2000001160f */
[----:B------:R-:W-:Y:S01]  /*53c0*/  ULDC UR4, c[0x0][0x150] ;  /* 0x0000540000047ab9 */ /* 0x000fe20000000800 */
[----:B------:R-:W-:Y:S01]  /*53d0*/  IADD3 R9, P0, RZ, -R16, RZ ;  /* 0x80000010ff097210 */ /* 0x000fe20007f1e0ff */
[----:B------:R-:W-:Y:S01]  /*53e0*/  IMAD.MOV.U32 R10, RZ, RZ, R0 ;  /* 0x000000ffff0a7224 */ /* 0x000fe200078e0000 */
[----:B------:R-:W-:Y:S01]  /*53f0*/  I2FP.F32.U32 R12, R6 ;  /* 0x00000006000c7245 */ /* 0x000fe20000201000 */
[----:B------:R-:W-:Y:S02]  /*5400*/  IMAD.MOV.U32 R11, RZ, RZ, R5 ;  /* 0x000000ffff0b7224 */ /* 0x000fe400078e0005 */
[----:B------:R-:W1:Y:S01]  /*5410*/  LDC.64 R24, c[0x0][0x640] ;  /* 0x00019000ff187b82 */ /* 0x000e620000000a00 */
[----:B------:R-:W-:-:S02]  /*5420*/  IMAD.X R7, RZ, RZ, ~R7, P0 ;  /* 0x000000ffff077224 */ /* 0x000fc400000e0e07 */
[----:B------:R-:W-:Y:S01]  /*5430*/  FMUL R13, R12, UR4 ;  /* 0x000000040c0d7c20 */ /* 0x000fe20008400000 */
[----:B------:R-:W-:Y:S01]  /*5440*/  IMAD.WIDE.U32 R10, R9, R20, R10 ;  /* 0x00000014090a7225 */ /* 0x000fe200078e000a */
[----:B------:R-:W-:-:S03]  /*5450*/  ULDC UR4, c[0x0][0x154] ;  /* 0x0000550000047ab9 */ /* 0x000fc60000000800 */
[----:B------:R-:W-:Y:S01]  /*5460*/  IMAD R12, R7, R20, RZ ;  /* 0x00000014070c7224 */ /* 0x000fe200078e02ff */
[----:B------:R-:W2:Y:S01]  /*5470*/  LDC R15, c[0x0][0x144] ;  /* 0x00005100ff0f7b82 */ /* 0x000ea20000000800 */
[----:B------:R-:W3:Y:S02]  /*5480*/  F2I.U32.TRUNC.NTZ R13, R13 ;  /* 0x0000000d000d7305 */ /* 0x000ee4000020f000 */
[----:B------:R-:W-:Y:S02]  /*5490*/  IMAD R7, R9, R21, R12 ;  /* 0x0000001509077224 */ /* 0x000fe400078e020c */
[----:B------:R-:W-:Y:S02]  /*54a0*/  IMAD.MOV.U32 R12, RZ, RZ, 0x1 ;  /* 0x00000001ff0c7424 */ /* 0x000fe400078e00ff */
[----:B------:R-:W-:Y:S01]  /*54b0*/  IMAD.IADD R7, R11, 0x1, R7 ;  /* 0x000000010b077824 */ /* 0x000fe200078e0207 */
[----:B------:R-:W4:Y:S04]  /*54c0*/  LDC R18, c[0x0][0x608] ;  /* 0x00018200ff127b82 */ /* 0x000f280000000800 */
[----:B0-----:R-:W-:-:S02]  /*54d0*/  SHF.R.U64 R14, R10, R22, R7 ;  /* 0x000000160a0e7219 */ /* 0x001fc40000001207 */
[----:B------:R-:W-:Y:S02]  /*54e0*/  I2FP.F32.U32 R10, R8 ;  /* 0x00000008000a7245 */ /* 0x000fe40000201000 */
[----:B------:R-:W0:Y:S01]  /*54f0*/  LDC R23, c[0x0][0x658] ;  /* 0x00019600ff177b82 */ /* 0x000e220000000800 */
[----:B-1----:R-:W-:Y:S01]  /*5500*/  ISETP.NE.U32.AND P0, PT, R24, RZ, PT ;  /* 0x000000ff1800720c */ /* 0x002fe20003f05070 */
[----:B---3--:R-:W-:Y:S01]  /*5510*/  IMAD.MOV R9, RZ, RZ, -R13 ;  /* 0x000000ffff097224 */ /* 0x008fe200078e0a0d */
[----:B------:R-:W-:Y:S01]  /*5520*/  SHF.R.U32.HI R7, RZ, R22, R7 ;  /* 0x00000016ff077219 */ /* 0x000fe20000011607 */
[----:B------:R-:W-:Y:S01]  /*5530*/  FMUL R10, R10, UR4 ;  /* 0x000000040a0a7c20 */ /* 0x000fe20008400000 */
[----:B------:R-:W-:-:S03]  /*5540*/  ISETP.NE.AND.EX P0, PT, R25, RZ, PT, P0 ;  /* 0x000000ff1900720c */ /* 0x000fc60003f05300 */
[----:B------:R-:W1:Y:S01]  /*5550*/  LDC R21, c[0x0][0x148] ;  /* 0x00005200ff157b82 */ /* 0x000e620000000800 */
[----:B--2---:R-:W-:Y:S01]  /*5560*/  IMAD R22, R15, R9, R6 ;  /* 0x000000090f167224 */ /* 0x004fe200078e0206 */
[----:B------:R2:W3:Y:S06]  /*5570*/  F2I.U32.TRUNC.NTZ R19, R10 ;  /* 0x0000000a00137305 */ /* 0x0004ec000020f000 */
[----:B------:R-:W1:Y:S01]  /*5580*/  LDC R20, c[0x0][0x600] ;  /* 0x00018000ff147b82 */ /* 0x000e620000000800 */
[-CC-:B----4-:R-:W-:Y:S02]  /*5590*/  SHF.R.U64 R17, R14, R18.reuse, R7.reuse ;  /* 0x000000120e117219 */ /* 0x190fe40000001207 */
[----:B------:R-:W-:Y:S01]  /*55a0*/  SHF.R.U32.HI R6, RZ, R18, R7 ;  /* 0x00000012ff067219 */ /* 0x000fe20000011607 */
[----:B------:R-:W-:-:S04]  /*55b0*/  IMAD.MOV.U32 R18, RZ, RZ, -0x1 ;  /* 0xffffffffff127424 */ /* 0x000fc800078e00ff */
[----:B------:R-:W4:Y:S01]  /*55c0*/  LDC R26, c[0x0][0x648] ;  /* 0x00019200ff1a7b82 */ /* 0x000f220000000800 */
[-C--:B0-----:R-:W-:Y:S02]  /*55d0*/  SHF.L.U32 R9, R18, R23.reuse, RZ ;  /* 0x0000001712097219 */ /* 0x081fe400000006ff */
[-CC-:B------:R-:W-:Y:S02]  /*55e0*/  SHF.R.U64 R18, R17, R23.reuse, R6.reuse ;  /* 0x0000001711127219 */ /* 0x180fe40000001206 */
[-C--:B------:R-:W-:Y:S02]  /*55f0*/  SHF.R.U32.HI R7, RZ, R23.reuse, R6 ;  /* 0x00000017ff077219 */ /* 0x080fe40000011606 */
[----:B------:R-:W-:Y:S01]  /*5600*/  SHF.L.U32 R23, R12, R23, RZ ;  /* 0x000000170c177219 */ /* 0x000fe200000006ff */
[----:B------:R-:W0:Y:S01]  /*5610*/  LDC R27, c[0x0][0x638] ;  /* 0x00018e00ff1b7b82 */ /* 0x000e220000000800 */
[----:B------:R-:W-:Y:S01]  /*5620*/  LOP3.LUT R28, RZ, R9, RZ, 0x33, !PT ;  /* 0x00000009ff1c7212 */ /* 0x000fe200078e33ff */
[----:B------:R-:W-:-:S06]  /*5630*/  IMAD.MOV.U32 R6, RZ, RZ, R18 ;  /* 0x000000ffff067224 */ /* 0x000fcc00078e0012 */
[----:B------:R-:W0:Y:S01]  /*5640*/  LDC R29, c[0x0][0x610] ;  /* 0x00018400ff1d7b82 */ /* 0x000e220000000800 */
[----:B--23--:R-:W-:Y:S05]  /*5650*/  @!P0 BRA `(.L_x_104) ;  /* 0x0000000000288947 */ /* 0x00cfea0003800000 */
[----:B------:R-:W2:Y:S02]  /*5660*/  LDC R9, c[0x0][0x64c] ;  /* 0x00019300ff097b82 */ /* 0x000ea40000000800 */
[----:B--2---:R-:W-:-:S05]  /*5670*/  IADD3 R9, P0, R18, R9, RZ ;  /* 0x0000000912097210 */ /* 0x004fca0007f1e0ff */
        /* <DEDUP_REMOVED lines=8> */
.L_x_104:
[----:B----4-:R-:W-:Y:S01]  /*5700*/  SHF.R.U64 R7, R6, R26, R7 ;  /* 0x0000001a06077219 */ /* 0x010fe20000001207 */
[----:B-1----:R-:W-:Y:S01]  /*5710*/  VIADD R11, R20, 0xffffffff ;  /* 0xffffffff140b7836 */ /* 0x002fe20000000000 */
[----:B------:R-:W-:Y:S01]  /*5720*/  LOP3.LUT R6, R17, R28, RZ, 0xc0, !PT ;  /* 0x0000001c11067212 */ /* 0x000fe200078ec0ff */
[----:B------:R-:W-:Y:S02]  /*5730*/  IMAD.MOV R19, RZ, RZ, -R19 ;  /* 0x000000ffff137224 */ /* 0x000fe400078e0a13 */
[----:B------:R-:W-:Y:S01]  /*5740*/  IMAD.MOV R9, RZ, RZ, -R7 ;  /* 0x000000ffff097224 */ /* 0x000fe200078e0a07 */
[----:B------:R-:W-:Y:S01]  /*5750*/  LOP3.LUT R11, R14, R11, RZ, 0xc0, !PT ;  /* 0x0000000b0e0b7212 */ /* 0x000fe200078ec0ff */
[----:B------:R-:W-:Y:S02]  /*5760*/  @P4 IMAD R22, R21, R19, R8 ;  /* 0x0000001315164224 */ /* 0x000fe400078e0208 */
[----:B------:R-:W-:Y:S02]  /*5770*/  IMAD R7, R23, R7, R6 ;  /* 0x0000000717077224 */ /* 0x000fe400078e0206 */
[----:B0-----:R-:W-:-:S02]  /*5780*/  IMAD R6, R9, R27, R18 ;  /* 0x0000001b09067224 */ /* 0x001fc400078e0212 */
[----:B------:R-:W-:Y:S02]  /*5790*/  IMAD R14, R7, R29, R22 ;  /* 0x0000001d070e7224 */ /* 0x000fe400078e0216 */
[----:B------:R-:W-:Y:S02]  /*57a0*/  IMAD R7, R6, R20, R11 ;  /* 0x0000001406077224 */ /* 0x000fe400078e020b */
[----:B------:R-:W-:Y:S02]  /*57b0*/  IMAD.MOV.U32 R10, RZ, RZ, 0x1 ;  /* 0x00000001ff0a7424 */ /* 0x000fe400078e00ff */
[----:B------:R-:W-:Y:S01]  /*57c0*/  IMAD.MOV.U32 R9, RZ, RZ, R16 ;  /* 0x000000ffff097224 */ /* 0x000fe200078e0010 */
[----:B------:R-:W-:Y:S02]  /*57d0*/  SEL R17, R7, R14, !P4 ;  /* 0x0000000e07117207 */ /* 0x000fe40006000000 */
[----:B------:R-:W-:-:S07]  /*57e0*/  SEL R14, R14, R7, !P4 ;  /* 0x000000070e0e7207 */ /* 0x000fce0006000000 */
.L_x_102:
[----:B------:R-:W-:-:S08]  /*57f0*/  NOP ;  /* 0x0000000000007918 */ /* 0x000fd00000000000 */
[----:B------:R-:W0:-:S00]  /*5800*/  USETMAXREG.DEALLOC.CTAPOOL 0x28 ;  /* 0x00000028000079c8 */ /* 0x000e0000080e0500 */
[----:B0-----:R-:W-:-:S13]  /*5810*/  ISETP.NE.AND P0, PT, R3, RZ, PT ;  /* 0x000000ff0300720c */ /* 0x001fda0003f05270 */
[----:B------:R-:W-:Y:S05]  /*5820*/  @P0 EXIT ;  /* 0x000000000000094d */ /* 0x000fea0003800000 */
[----:B------:R-:W-:Y:S01]  /*5830*/  LOP3.LUT P0, RZ, R10, 0xff, RZ, 0xc0, !PT ;  /* 0x000000ff0aff7812 */ /* 0x000fe2000780c0ff */
[----:B------:R-:W-:Y:S02]  /*5840*/  IMAD.MOV.U32 R10, RZ, RZ, 0x1 ;  /* 0x00000001ff0a7424 */ /* 0x000fe400078e00ff */
[----:B------:R-:W-:-:S10]  /*5850*/  IMAD.MOV.U32 R13, RZ, RZ, RZ ;  /* 0x000000ffff0d7224 */ /* 0x000fd400078e00ff */
[----:B------:R-:W-:Y:S05]  /*5860*/  @!P0 BRA `(.L_x_105) ;  /* 0x0000000c00388947 */ /* 0x000fea0003800000 */
[----:B------:R-:W0:Y:S01]  /*5870*/  LDC R3, c[0x0][0x28c] ;  /* 0x0000a300ff037b82 */ /* 0x000e220000000800 */
[----:B------:R-:W-:Y:S01]  /*5880*/  ULDC UR5, c[0x0][0x600] ;  /* 0x0001800000057ab9 */ /* 0x000fe20000000800 */
[----:B------:R-:W-:Y:S01]  /*5890*/  ULDC UR4, c[0x0][0xc] ;  /* 0x0000030000047ab9 */ /* 0x000fe20000000800 */
[----:B------:R-:W-:Y:S01]  /*58a0*/  UIADD3 UR16, UR5, -0x1, URZ ;  /* 0xffffffff05107890 */ /* 0x000fe2000fffe03f */
[C---:B------:R-:W-:Y:S01]  /*58b0*/  LOP3.LUT P2, RZ, R2.reuse, 0x7f, RZ, 0xc0, !PT ;  /* 0x0000007f02ff7812 */ /* 0x040fe2000784c0ff */
[----:B------:R-:W-:Y:S01]  /*58c0*/  ULDC UR6, c[0x0][0x658] ;  /* 0x0001960000067ab9 */ /* 0x000fe20000000800 */
[----:B------:R-:W-:Y:S01]  /*58d0*/  ULDC UR5, c[0x0][0x10] ;  /* 0x0000040000057ab9 */ /* 0x000fe20000000800 */
[----:B------:R-:W-:Y:S01]  /*58e0*/  UMOV UR7, 0xffffffff ;  /* 0xffffffff00077882 */ /* 0x000fe20000000000 */
[----:B------:R-:W-:Y:S01]  /*58f0*/  UMOV UR8, 0x1 ;  /* 0x0000000100087882 */ /* 0x000fe20000000000 */
[----:B------:R-:W-:Y:S01]  /*5900*/  UIMAD.WIDE.U32 UR4, UR4, UR5, URZ ;  /* 0x00000005040472a5 */ /* 0x000fe2000f8e003f */
[----:B------:R-:W-:Y:S01]  /*5910*/  LOP3.LUT P0, RZ, R2, 0x1f, RZ, 0xc0, !PT ;  /* 0x0000001f02ff7812 */ /* 0x000fe2000780c0ff */
[----:B------:R-:W-:Y:S01]  /*5920*/  USHF.L.U32 UR7, UR7, UR6, URZ ;  /* 0x0000000607077299 */ /* 0x000fe2000800063f */
[----:B------:R-:W-:Y:S01]  /*5930*/  BSSY B0, `(.L_x_105) ;  /* 0x00000c1000007945 */ /* 0x000fe20003800000 */
[----:B------:R-:W-:Y:S01]  /*5940*/  USHF.L.U32 UR18, UR8, UR6, URZ ;  /* 0x0000000608127299 */ /* 0x000fe2000800063f */
[----:B------:R-:W-:Y:S01]  /*5950*/  IMAD.MOV.U32 R15, RZ, RZ, 0x1 ;  /* 0x00000001ff0f7424 */ /* 0x000fe200078e00ff */
[----:B------:R-:W-:Y:S01]  /*5960*/  LOP3.LUT R16, R4, 0x2, RZ, 0xfc, !PT ;  /* 0x0000000204107812 */ /* 0x000fe200078efcff */
[----:B------:R-:W-:Y:S01]  /*5970*/  ULDC UR6, c[0x0][0x14] ;  /* 0x0000050000067ab9 */ /* 0x000fe20000000800 */
[----:B------:R-:W-:Y:S01]  /*5980*/  PLOP3.LUT P0, PT, P0, P2, PT, 0x8a, 0x0 ;  /* 0x000000000000781c */ /* 0x000fe20000705172 */
[----:B------:R-:W-:Y:S01]  /*5990*/  UIMAD.WIDE.U32 UR20, UR4, UR6, URZ ;  /* 0x00000006041472a5 */ /* 0x000fe2000f8e003f */
[----:B------:R-:W-:Y:S01]  /*59a0*/  IMAD.MOV.U32 R10, RZ, RZ, 0x1 ;  /* 0x00000001ff0a7424 */ /* 0x000fe200078e00ff */
[----:B------:R-:W-:Y:S01]  /*59b0*/  UIMAD UR13, UR5, UR6, URZ ;  /* 0x00000006050d72a4 */ /* 0x000fe2000f8e023f */
[----:B------:R-:W-:Y:S01]  /*59c0*/  IMAD.MOV.U32 R13, RZ, RZ, RZ ;  /* 0x000000ffff0d7224 */ /* 0x000fe200078e00ff */
[----:B------:R-:W-:Y:S01]  /*59d0*/  ULOP3.LUT UR17, URZ, UR7, URZ, 0x33, !UPT ;  /* 0x000000073f117292 */ /* 0x000fe2000f8e333f */
[----:B0-----:R-:W-:Y:S01]  /*59e0*/  VIADD R3, R3, 0x1f ;  /* 0x0000001f03037836 */ /* 0x001fe20000000000 */
[----:B------:R-:W-:Y:S01]  /*59f0*/  UIADD3 UR13, UR21, UR13, URZ ;  /* 0x0000000d150d7290 */ /* 0x000fe2000fffe03f */
[----:B------:R-:W-:-:S03]  /*5a00*/  ULDC.64 UR22, c[0x0][0x198] ;  /* 0x0000660000167ab9 */ /* 0x000fc60000000a00 */
[----:B------:R-:W-:-:S04]  /*5a10*/  SHF.R.S32.HI R6, RZ, 0x1f, R3 ;  /* 0x0000001fff067819 */ /* 0x000fc80000011403 */
[----:B------:R-:W-:-:S04]  /*5a20*/  LEA.HI R6, R6, R3, RZ, 0x5 ;  /* 0x0000000306067211 */ /* 0x000fc800078f28ff */
[----:B------:R-:W-:-:S05]  /*5a30*/  SHF.R.S32.HI R12, RZ, 0x5, R6 ;  /* 0x00000005ff0c7819 */ /* 0x000fca0000011406 */
[----:B------:R-:W-:-:S07]  /*5a40*/  VIADD R11, R12, 0x1 ;  /* 0x000000010c0b7836 */ /* 0x000fce0000000000 */
.L_x_117:
[----:B------:R-:W-:-:S03]  /*5a50*/  UMOV UR4, 0xffffffff ;  /* 0xffffffff00047882 */ /* 0x000fc60000000000 */
[----:B------:R-:W-:Y:S05]  /*5a60*/  BRA.DIV UR4, `(.L_x_106) ;  /* 0x0000000e04f07947 */ /* 0x000fea000b800000 */
[----:B------:R-:W-:-:S13]  /*5a70*/  ELECT P1, URZ, PT ;  /* 0x00000000003f782f */ /* 0x000fda0003820000 */
.L_x_130:
[----:B------:R-:W0:Y:S01]  /*5a80*/  LDC R2, c[0x0][0x28c] ;  /* 0x0000a300ff027b82 */ /* 0x000e220000000800 */
[----:B------:R-:W-:Y:S01]  /*5a90*/  BSSY B1, `(.L_x_107) ;  /* 0x0000037000017945 */ /* 0x000fe20003800000 */
[----:B0-----:R-:W-:-:S13]  /*5aa0*/  ISETP.LT.OR P1, PT, R2, 0x1, !P1 ;  /* 0x000000010200780c */ /* 0x001fda0004f21670 */
[----:B------:R-:W-:Y:S05]  /*5ab0*/  @P1 BRA `(.L_x_108) ;  /* 0x0000000000d01947 */ /* 0x000fea0003800000 */
[----:B------:R-:W-:Y:S02]  /*5ac0*/  IMAD.SHL.U32 R17, R17, 0x40, RZ ;  /* 0x0000004011117824 */ /* 0x000fe400078e00ff */
[----:B------:R-:W-:Y:S02]  /*5ad0*/  IMAD.SHL.U32 R14, R14, 0x80, RZ ;  /* 0x000000800e0e7824 */ /* 0x000fe400078e00ff */
[----:B------:R-:W-:Y:S02]  /*5ae0*/  IMAD.MOV.U32 R20, RZ, RZ, RZ ;  /* 0x000000ffff147224 */ /* 0x000fe400078e00ff */
[----:B------:R-:W-:Y:S02]  /*5af0*/  IMAD.MOV.U32 R2, RZ, RZ, R11 ;  /* 0x000000ffff027224 */ /* 0x000fe400078e000b */
[----:B------:R-:W-:Y:S02]  /*5b00*/  IMAD.MOV.U32 R3, RZ, RZ, R10 ;  /* 0x000000ffff037224 */ /* 0x000fe400078e000a */
[----:B------:R-:W-:-:S07]  /*5b10*/  IMAD.MOV.U32 R6, RZ, RZ, R13 ;  /* 0x000000ffff067224 */ /* 0x000fce00078e000d */
.L_x_112:
[----:B------:R-:W0:Y:S01]  /*5b20*/  S2R R8, SR_CgaCtaId ;  /* 0x0000000000087919 */ /* 0x000e220000008800 */
[----:B------:R-:W-:-:S04]  /*5b30*/  MOV R7, 0x400 ;  /* 0x0000040000077802 */ /* 0x000fc80000000f00 */
[----:B0-----:R-:W-:Y:S02]  /*5b40*/  LEA R19, R8, R7, 0x18 ;  /* 0x0000000708137211 */ /* 0x001fe400078ec0ff */
[----:B------:R-:W-:Y:S01]  /*5b50*/  SHF.L.U32 R7, R3, 0x1f, RZ ;  /* 0x0000001f03077819 */ /* 0x000fe200000006ff */
[----:B------:R-:W0:Y:S02]  /*5b60*/  @!P2 LDC R8, c[0x0][0x500] ;  /* 0x00014000ff08ab82 */ /* 0x000e240000000800 */
[----:B------:R-:W-:-:S04]  /*5b70*/  IMAD R18, R6, 0x8, R19 ;  /* 0x0000000806127824 */ /* 0x000fc800078e0213 */
[----:B------:R-:W1:Y:S02]  /*5b80*/  SYNCS.PHASECHK.TRANS64.TRYWAIT P1, [R18+URZ+0x30], R7 ;  /* 0x00003007120075a7 */ /* 0x000e64000802017f */
[----:B-1----:R-:W-:Y:S05]  /*5b90*/  @!P1 BRA `(.L_x_109) ;  /* 0x0000000c00c49947 */ /* 0x002fea0003800000 */
.L_x_131:
[----:B-1----:R-:W-:Y:S01]  /*5ba0*/  PRMT R7, R16, 0x9910, RZ ;  /* 0x0000991010077816 */ /* 0x002fe200000000ff */
[----:B0-----:R0:W-:Y:S03]  /*5bb0*/  @!P2 SYNCS.ARRIVE.TRANS64 RZ, [R18+URZ], R8 ;  /* 0x0000000812ffa9a7 */ /* 0x0011e6000800003f */
[----:B------:R-:W-:-:S13]  /*5bc0*/  ISETP.NE.AND P1, PT, R7, 0x2, PT ;  /* 0x000000020700780c */ /* 0x000fda0003f25270 */
[----:B0-----:R-:W-:Y:S05]  /*5bd0*/  @P1 BRA `(.L_x_110) ;  /* 0x0000000000041947 */ /* 0x001fea0003800000 */
[----:B------:R-:W-:Y:S01]  /*5be0*/  BPT.TRAP 0x1 ;  /* 0x000000040000795c */ /* 0x000fe20000300000 */
.L_x_110:
[----:B------:R-:W-:Y:S05]  /*5bf0*/  @P0 BRA `(.L_x_111) ;  /* 0x0000000000040947 */ /* 0x000fea0003800000 */
[----:B------:R-:W-:Y:S01]  /*5c00*/  BPT.TRAP 0x1 ;  /* 0x000000040000795c */ /* 0x000fe20000300000 */
.L_x_111:
[--C-:B------:R-:W-:Y:S01]  /*5c10*/  IMAD R7, R6, 0x1000, R19.reuse ;  /* 0x0000100006077824 */ /* 0x100fe200078e0213 */
[----:B------:R-:W-:Y:S01]  /*5c20*/  R2UR UR9, R18 ;  /* 0x00000000120972ca */ /* 0x000fe200000e0000 */
[----:B------:R-:W-:Y:S01]  /*5c30*/  IMAD R19, R6, 0x800, R19 ;  /* 0x0000080006137824 */ /* 0x000fe200078e0213 */
[----:B------:R-:W-:Y:S01]  /*5c40*/  UIADD3 UR4, UP0, UR22, 0xf0, URZ ;  /* 0x000000f016047890 */ /* 0x000fe2000ff1e03f */
[----:B------:R-:W-:Y:S01]  /*5c50*/  VIADD R2, R2, 0xffffffff ;  /* 0xffffffff02027836 */ /* 0x000fe20000000000 */
[----:B------:R-:W-:Y:S01]  /*5c60*/  R2UR UR5, R7 ;  /* 0x00000000070572ca */ /* 0x000fe200000e0000 */
[----:B------:R-:W-:Y:S01]  /*5c70*/  UIADD3 UR24, UP1, UR22, 0x1f0, URZ ;  /* 0x000001f016187890 */ /* 0x000fe2000ff3e03f */
[----:B------:R-:W-:Y:S01]  /*5c80*/  R2UR UR8, R19 ;  /* 0x00000000130872ca */ /* 0x000fe200000e0000 */
[----:B------:R-:W-:Y:S01]  /*5c90*/  VIADD R6, R6, 0x1 ;  /* 0x0000000106067836 */ /* 0x000fe20000000000 */
[----:B------:R-:W-:Y:S01]  /*5ca0*/  R2UR UR11, R14 ;  /* 0x000000000e0b72ca */ /* 0x000fe200000e0000 */
[----:B------:R-:W-:Y:S01]  /*5cb0*/  UIADD3.X UR25, URZ, UR23, URZ, UP1, !UPT ;  /* 0x000000173f197290 */ /* 0x000fe20008ffe43f */
[C---:B------:R-:W-:Y:S01]  /*5cc0*/  R2UR UR10, R20.reuse ;  /* 0x00000000140a72ca */ /* 0x040fe200000e0000 */
[----:B------:R-:W-:Y:S01]  /*5cd0*/  UMOV UR6, 0x0 ;  /* 0x0000000000067882 */ /* 0x000fe20000000000 */
[----:B------:R-:W-:Y:S01]  /*5ce0*/  R2UR UR12, R9 ;  /* 0x00000000090c72ca */ /* 0x000fe200000e0000 */
[----:B------:R-:W-:Y:S01]  /*5cf0*/  UMOV UR7, 0x10000000 ;  /* 0x1000000000077882 */ /* 0x000fe20000000000 */
[----:B------:R-:W-:Y:S01]  /*5d00*/  R2UR UR19, R17 ;  /* 0x00000000111372ca */ /* 0x000fe200000e0000 */
[----:B------:R-:W-:Y:S01]  /*5d10*/  VIADD R20, R20, 0x20 ;  /* 0x0000002014147836 */ /* 0x000fe20000000000 */
[----:B------:R-:W-:Y:S01]  /*5d20*/  ISETP.GT.AND P3, PT, R2, 0x1, PT ;  /* 0x000000010200780c */ /* 0x000fe20003f64270 */
[----:B------:R-:W-:Y:S01]  /*5d30*/  UIADD3 UR14, UR5, 0x180, URZ ;  /* 0x00000180050e7890 */ /* 0x000fe2000fffe03f */
[----:B------:R-:W-:Y:S01]  /*5d40*/  ISETP.NE.AND P1, PT, R6, 0x6, PT ;  /* 0x000000060600780c */ /* 0x000fe20003f25270 */
[----:B------:R-:W-:-:S02]  /*5d50*/  UIADD3.X UR5, URZ, UR23, URZ, UP0, !UPT ;  /* 0x000000173f057290 */ /* 0x000fc400087fe43f */
[----:B------:R-:W-:Y:S01]  /*5d60*/  UIADD3 UR15, UR8, 0x6180, URZ ;  /* 0x00006180080f7890 */ /* 0x000fe2000fffe03f */
[----:B------:R-:W-:Y:S02]  /*5d70*/  SEL R8, RZ, 0x1, P1 ;  /* 0x00000001ff087807 */ /* 0x000fe40000800000 */
[----:B------:R-:W-:Y:S01]  /*5d80*/  UMOV UR8, UR14 ;  /* 0x0000000e00087c82 */ /* 0x000fe20008000000 */
[----:B------:R-:W-:Y:S02]  /*5d90*/  SEL R6, R6, RZ, P1 ;  /* 0x000000ff06067207 */ /* 0x000fe40000800000 */
[----:B------:R-:W-:Y:S01]  /*5da0*/  LOP3.LUT R3, R3, R8, RZ, 0x3c, !PT ;  /* 0x0000000803037212 */ /* 0x000fe200078e3cff */
[----:B------:R0:W-:Y:S02]  /*5db0*/  UTMALDG.3D [UR8], [UR4], desc[UR6] ;  /* 0x00000608040075b4 */ /* 0x0001e40008011000 */
[----:B0-----:R-:W-:Y:S01]  /*5dc0*/  UMOV UR8, UR15 ;  /* 0x0000000f00087c82 */ /* 0x001fe20008000000 */
[----:B------:R-:W-:-:S02]  /*5dd0*/  UMOV UR11, UR19 ;  /* 0x00000013000b7c82 */ /* 0x000fc40008000000 */
[----:B------:R0:W-:Y:S02]  /*5de0*/  UTMALDG.3D [UR8], [UR24], desc[UR6] ;  /* 0x00000608180075b4 */ /* 0x0001e40008011000 */
[----:B0-----:R-:W-:Y:S05]  /*5df0*/  @P3 BRA `(.L_x_112) ;  /* 0xfffffffc00483947 */ /* 0x001fea000383ffff */
.L_x_108:
[----:B------:R-:W-:Y:S05]  /*5e00*/  BSYNC B1 ;  /* 0x0000000000017941 */ /* 0x000fea0003800000 */
.L_x_107:
[----:B------:R-:W-:Y:S01]  /*5e10*/  LOP3.LUT P3, RZ, R15, 0xff, RZ, 0xc0, !PT ;  /* 0x000000ff0fff7812 */ /* 0x000fe2000786c0ff */
[----:B------:R-:W-:Y:S01]  /*5e20*/  IMAD.IADD R6, R12, 0x1, R13 ;  /* 0x000000010c067824 */ /* 0x000fe200078e020d */
[----:B------:R-:W-:Y:S01]  /*5e30*/  IADD3 R0, P5, R0, UR20, RZ ;  /* 0x0000001400007c10 */ /* 0x000fe2000ffbe0ff */
[----:B------:R-:W-:Y:S01]  /*5e40*/  ULDC.64 UR4, c[0x0][0x650] ;  /* 0x0001940000047ab9 */ /* 0x000fe20000000a00 */
[----:B------:R-:W-:Y:S01]  /*5e50*/  BSSY B1, `(.L_x_113) ;  /* 0x000006c000017945 */ /* 0x000fe20003800000 */
[----:B------:R-:W-:Y:S01]  /*5e60*/  IMAD.MOV.U32 R14, RZ, RZ, -0x1 ;  /* 0xffffffffff0e7424 */ /* 0x000fe200078e00ff */
[----:B------:R-:W-:Y:S01]  /*5e70*/  ISETP.GT.U32.AND P1, PT, R6, 0x5, PT ;  /* 0x000000050600780c */ /* 0x000fe20003f24070 */
[----:B------:R-:W-:Y:S01]  /*5e80*/  IMAD.MOV.U32 R17, RZ, RZ, -0x1 ;  /* 0xffffffffff117424 */ /* 0x000fe200078e00ff */
[----:B------:R-:W-:Y:S01]  /*5e90*/  IADD3.X R5, R5, UR13, RZ, P5, !PT ;  /* 0x0000000d05057c10 */ /* 0x000fe2000affe4ff */
[----:B------:R-:W-:Y:S01]  /*5ea0*/  IMAD.MOV.U32 R9, RZ, RZ, -0x1 ;  /* 0xffffffffff097424 */ /* 0x000fe200078e00ff */
[----:B------:R-:W-:-:S02]  /*5eb0*/  ISETP.LT.U32.AND P1, PT, R12, 0x6, P1 ;  /* 0x000000060c00780c */ /* 0x000fc40000f21070 */
[----:B------:R-:W-:Y:S01]  /*5ec0*/  PRMT R15, RZ, 0x7610, R15 ;  /* 0x00007610ff0f7816 */ /* 0x000fe2000000000f */
[----:B------:R-:W0:Y:S01]  /*5ed0*/  @P3 S2R R3, SR_CgaCtaId ;  /* 0x0000000000033919 */ /* 0x000e220000008800 */
[----:B------:R-:W-:-:S04]  /*5ee0*/  @P3 MOV R2, 0x400 ;  /* 0x0000040000023802 */ /* 0x000fc80000000f00 */
[----:B0-----:R-:W-:Y:S01]  /*5ef0*/  @P3 LEA R7, R3, R2, 0x18 ;  /* 0x0000000203073211 */ /* 0x001fe200078ec0ff */
[----:B------:R-:W-:-:S03]  /*5f00*/  IMAD.WIDE.U32 R2, R6, -0x55555555, RZ ;  /* 0xaaaaaaab06027825 */ /* 0x000fc600078e00ff */
[----:B------:R0:W-:Y:S01]  /*5f10*/  @P3 SYNCS.ARRIVE.TRANS64.A1T0 RZ, [R7+URZ+0x78], RZ ;  /* 0x000078ff07ff39a7 */ /* 0x0001e2000810003f */
[----:B------:R-:W-:Y:S02]  /*5f20*/  ISETP.GE.U32.AND P3, PT, R12, 0x6, PT ;  /* 0x000000060c00780c */ /* 0x000fe40003f66070 */
[----:B------:R-:W-:Y:S02]  /*5f30*/  PRMT R2, RZ, 0x7610, R2 ;  /* 0x00007610ff027816 */ /* 0x000fe40000000002 */
[----:B0-----:R-:W-:Y:S02]  /*5f40*/  SHF.R.U32.HI R7, RZ, 0x2, R3 ;  /* 0x00000002ff077819 */ /* 0x001fe40000011603 */
[----:B------:R-:W-:Y:S02]  /*5f50*/  SEL R3, RZ, 0x1, !P1 ;  /* 0x00000001ff037807 */ /* 0x000fe40004800000 */
[----:B------:R-:W-:Y:S01]  /*5f60*/  ISETP.GE.U32.AND P1, PT, R0, UR4, PT ;  /* 0x0000000400007c0c */ /* 0x000fe2000bf26070 */
[----:B------:R-:W-:Y:S01]  /*5f70*/  IMAD R13, R7, -0x6, R6 ;  /* 0xfffffffa070d7824 */ /* 0x000fe200078e0206 */
[----:B------:R-:W-:-:S02]  /*5f80*/  LOP3.LUT R10, R10, R3, RZ, 0x3c, !PT ;  /* 0x000000030a0a7212 */ /* 0x000fc400078e3cff */
[----:B------:R-:W-:Y:S02]  /*5f90*/  ISETP.GE.U32.AND.EX P1, PT, R5, UR5, PT, P1 ;  /* 0x0000000505007c0c */ /* 0x000fe4000bf26110 */
[----:B------:R-:W-:-:S11]  /*5fa0*/  @P3 LOP3.LUT R10, R10, 0x1, R7, 0x78, !PT ;  /* 0x000000010a0a3812 */ /* 0x000fd600078e7807 */
[----:B------:R-:W-:Y:S05]  /*5fb0*/  @P1 BRA `(.L_x_114) ;  /* 0x0000000400541947 */ /* 0x000fea0003800000 */
[----:B------:R-:W-:Y:S01]  /*5fc0*/  ULDC.64 UR4, c[0x0][0x628] ;  /* 0x00018a0000047ab9 */ /* 0x000fe20000000a00 */
[----:B------:R-:W0:Y:S01]  /*5fd0*/  S2R R17, SR_CTAID.X ;  /* 0x0000000000117919 */ /* 0x000e220000002500 */
[----:B------:R-:W-:Y:S01]  /*5fe0*/  ISETP.NE.U32.AND P1, PT, RZ, UR4, PT ;  /* 0x00000004ff007c0c */ /* 0x000fe2000bf25070 */
[----:B------:R-:W-:Y:S01]  /*5ff0*/  ULDC UR7, c[0x0][0x630] ;  /* 0x00018c0000077ab9 */ /* 0x000fe20000000800 */
[----:B------:R-:W-:Y:S01]  /*6000*/  IMAD.MOV.U32 R2, RZ, RZ, R0 ;  /* 0x000000ffff027224 */ /* 0x000fe200078e0000 */
[----:B------:R-:W1:Y:S01]  /*6010*/  S2R R14, SR_CTAID.Y ;  /* 0x00000000000e7919 */ /* 0x000e620000002600 */
[----:B------:R-:W-:Y:S01]  /*6020*/  ISETP.NE.AND.EX P1, PT, RZ, UR5, PT, P1 ;  /* 0x00000005ff007c0c */ /* 0x000fe2000bf25310 */
[----:B------:R-:W-:-:S12]  /*6030*/  IMAD.MOV.U32 R3, RZ, RZ, R5 ;  /* 0x000000ffff037224 */ /* 0x000fd800078e0005 */
[----:B------:R-:W-:Y:S05]  /*6040*/  @!P1 BRA `(.L_x_115) ;  /* 0x0000000000289947 */ /* 0x000fea0003800000 */
[----:B------:R-:W-:Y:S02]  /*6050*/  ULDC UR6, c[0x0][0x634] ;  /* 0x00018d0000067ab9 */ /* 0x000fe40000000800 */
[----:B------:R-:W-:-:S05]  /*6060*/  IADD3 R9, P1, R0, UR6, RZ ;  /* 0x0000000600097c10 */ /* 0x000fca000ff3e0ff */
[----:B------:R-:W-:-:S04]  /*6070*/  IMAD.X R19, RZ, RZ, R5, P1 ;  /* 0x000000ffff137224 */ /* 0x000fc800008e0605 */
[----:B------:R-:W-:-:S04]  /*6080*/  IMAD.WIDE.U32 R6, R19, UR4, RZ ;  /* 0x0000000413067c25 */ /* 0x000fc8000f8e00ff */
[----:B------:R-:W-:-:S04]  /*6090*/  IMAD.WIDE.U32 R6, P1, R9, UR5, R6 ;  /* 0x0000000509067c25 */ /* 0x000fc8000f820006 */
[----:B------:R-:W-:-:S04]  /*60a0*/  IMAD.WIDE.U32 R8, R9, UR4, RZ ;  /* 0x0000000409087c25 */ /* 0x000fc8000f8e00ff */
[----:B------:R-:W-:Y:S01]  /*60b0*/  IMAD.X R3, RZ, RZ, RZ, P1 ;  /* 0x000000ffff037224 */ /* 0x000fe200008e06ff */
[----:B------:R-:W-:Y:S01]  /*60c0*/  IADD3 RZ, P1, R9, R6, RZ ;  /* 0x0000000609ff7210 */ /* 0x000fe20007f3e0ff */
[----:B------:R-:W-:-:S04]  /*60d0*/  IMAD.MOV.U32 R2, RZ, RZ, R7 ;  /* 0x000000ffff027224 */ /* 0x000fc800078e0007 */
[----:B------:R-:W-:-:S08]  /*60e0*/  IMAD.WIDE.U32.X R2, R19, UR5, R2, P1 ;  /* 0x0000000513027c25 */ /* 0x000fd000088e0402 */
.L_x_115:
[--C-:B------:R-:W-:Y:S01]  /*60f0*/  SHF.R.U64 R8, R2, UR7, R3.reuse ;  /* 0x0000000702087c19 */ /* 0x100fe20008001203 */
[----:B------:R-:W-:Y:S01]  /*6100*/  ULDC.64 UR4, c[0x0][0x620] ;  /* 0x0001880000047ab9 */ /* 0x000fe20000000a00 */
[----:B------:R-:W-:Y:S01]  /*6110*/  SHF.R.U32.HI R2, RZ, UR7, R3 ;  /* 0x00000007ff027c19 */ /* 0x000fe20008011603 */
[----:B------:R-:W-:Y:S01]  /*6120*/  IMAD.MOV.U32 R3, RZ, RZ, R5 ;  /* 0x000000ffff037224 */ /* 0x000fe200078e0005 */
[----:B------:R-:W-:Y:S01]  /*6130*/  IADD3 R7, P1, RZ, -R8, RZ ;  /* 0x80000008ff077210 */ /* 0x000fe20007f3e0ff */
[----:B------:R-:W2:Y:S01]  /*6140*/  LDC R22, c[0x0][0x144] ;  /* 0x00005100ff167b82 */ /* 0x000ea20000000800 */
[----:B0-----:R-:W-:Y:S01]  /*6150*/  I2FP.F32.U32 R9, R17 ;  /* 0x0000001100097245 */ /* 0x001fe20000201000 */
[----:B------:R-:W-:Y:S01]  /*6160*/  ULDC.64 UR8, c[0x0][0x640] ;  /* 0x0001900000087ab9 */ /* 0x000fe20000000a00 */
[----:B------:R-:W-:Y:S01]  /*6170*/  ULDC UR6, c[0x0][0x608] ;  /* 0x0001820000067ab9 */ /* 0x000fe20000000800 */
[----:B------:R-:W-:Y:S01]  /*6180*/  IMAD.X R2, RZ, RZ, ~R2, P1 ;  /* 0x000000ffff027224 */ /* 0x000fe200008e0e02 */
[----:B------:R-:W-:-:S03]  /*6190*/  ISETP.NE.U32.AND P1, PT, RZ, UR8, PT ;  /* 0x00000008ff007c0c */ /* 0x000fc6000bf25070 */
[----:B------:R-:W-:Y:S01]  /*61a0*/  IMAD R6, R2, UR4, RZ ;  /* 0x0000000402067c24 */ /* 0x000fe2000f8e02ff */
[----:B------:R-:W0:Y:S01]  /*61b0*/  LDC R19, c[0x0][0x148] ;  /* 0x00005200ff137b82 */ /* 0x000e220000000800 */
[----:B------:R-:W-:Y:S01]  /*61c0*/  IMAD.MOV.U32 R2, RZ, RZ, R0 ;  /* 0x000000ffff027224 */ /* 0x000fe200078e0000 */
[----:B------:R-:W-:-:S03]  /*61d0*/  ISETP.NE.AND.EX P1, PT, RZ, UR9, PT, P1 ;  /* 0x00000009ff007c0c */ /* 0x000fc6000bf25310 */
[----:B------:R-:W-:Y:S01]  /*61e0*/  IMAD.WIDE.U32 R2, R7, UR4, R2 ;  /* 0x0000000407027c25 */ /* 0x000fe2000f8e0002 */
[----:B------:R-:W-:-:S03]  /*61f0*/  ULDC UR4, c[0x0][0x150] ;  /* 0x0000540000047ab9 */ /* 0x000fc60000000800 */
[----:B------:R-:W-:Y:S02]  /*6200*/  IMAD R7, R7, UR5, R6 ;  /* 0x0000000507077c24 */ /* 0x000fe4000f8e0206 */
[----:B------:R-:W-:Y:S01]  /*6210*/  FMUL R6, R9, UR4 ;  /* 0x0000000409067c20 */ /* 0x000fe20008400000 */
[----:B------:R-:W-:Y:S01]  /*6220*/  ULDC UR4, c[0x0][0x618] ;  /* 0x0001860000047ab9 */ /* 0x000fe20000000800 */
[----:B------:R-:W-:Y:S01]  /*6230*/  ULDC UR5, c[0x0][0x154] ;  /* 0x0000550000057ab9 */ /* 0x000fe20000000800 */
[----:B------:R-:W-:-:S03]  /*6240*/  IMAD.IADD R3, R3, 0x1, R7 ;  /* 0x0000000103037824 */ /* 0x000fc600078e0207 */
[----:B------:R-:W3:Y:S02]  /*6250*/  F2I.U32.TRUNC.NTZ R6, R6 ;  /* 0x0000000600067305 */ /* 0x000ee4000020f000 */
[----:B------:R-:W-:Y:S02]  /*6260*/  SHF.R.U64 R9, R2, UR4, R3 ;  /* 0x0000000402097c19 */ /* 0x000fe40008001203 */
[----:B-1----:R-:W-:-:S05]  /*6270*/  I2FP.F32.U32 R2, R14 ;  /* 0x0000000e00027245 */ /* 0x002fca0000201000 */
[----:B------:R-:W-:Y:S01]  /*6280*/  FMUL R21, R2, UR5 ;  /* 0x0000000502157c20 */ /* 0x000fe20008400000 */
[----:B------:R-:W-:Y:S01]  /*6290*/  SHF.R.U32.HI R2, RZ, UR4, R3 ;  /* 0x00000004ff027c19 */ /* 0x000fe20008011603 */
[----:B------:R-:W-:-:S03]  /*62a0*/  ULDC UR4, c[0x0][0x658] ;  /* 0x0001960000047ab9 */ /* 0x000fc60000000800 */
[--C-:B------:R-:W-:Y:S01]  /*62b0*/  SHF.R.U64 R20, R9, UR6, R2.reuse ;  /* 0x0000000609147c19 */ /* 0x100fe20008001202 */
[----:B------:R-:W1:Y:S01]  /*62c0*/  F2I.U32.TRUNC.NTZ R21, R21 ;  /* 0x0000001500157305 */ /* 0x000e62000020f000 */
[----:B------:R-:W-:Y:S01]  /*62d0*/  SHF.R.U32.HI R3, RZ, UR6, R2 ;  /* 0x00000006ff037c19 */ /* 0x000fe20008011602 */
[----:B---3--:R-:W-:-:S03]  /*62e0*/  IMAD.MOV R6, RZ, RZ, -R6 ;  /* 0x000000ffff067224 */ /* 0x008fc600078e0a06 */
[----:B------:R-:W-:Y:S01]  /*62f0*/  SHF.R.U64 R18, R20, UR4, R3 ;  /* 0x0000000414127c19 */ /* 0x000fe20008001203 */
[----:B--2---:R-:W-:Y:S01]  /*6300*/  IMAD R17, R22, R6, R17 ;  /* 0x0000000616117224 */ /* 0x004fe200078e0211 */
[----:B------:R-:W-:-:S03]  /*6310*/  SHF.R.U32.HI R23, RZ, UR4, R3 ;  /* 0x00000004ff177c19 */ /* 0x000fc60008011603 */
[----:B------:R-:W-:Y:S02]  /*6320*/  IMAD.MOV.U32 R2, RZ, RZ, R18 ;  /* 0x000000ffff027224 */ /* 0x000fe400078e0012 */
[----:B------:R-:W-:Y:S01]  /*6330*/  IMAD.MOV.U32 R3, RZ, RZ, R23 ;  /* 0x000000ffff037224 */ /* 0x000fe200078e0017 */
[----:B------:R-:W-:Y:S06]  /*6340*/  @!P1 BRA `(.L_x_116) ;  /* 0x0000000000289947 */ /* 0x000fec0003800000 */
[----:B------:R-:W-:Y:S02]  /*6350*/  ULDC UR4, c[0x0][0x64c] ;  /* 0x0001930000047ab9 */ /* 0x000fe40000000800 */
[----:B------:R-:W-:-:S05]  /*6360*/  IADD3 R3, P1, R18, UR4, RZ ;  /* 0x0000000412037c10 */ /* 0x000fca000ff3e0ff */
[----:B------:R-:W-:-:S04]  /*6370*/  IMAD.X R23, RZ, RZ, R23, P1 ;  /* 0x000000ffff177224 */ /* 0x000fc800008e0617 */
[----:B------:R-:W-:-:S04]  /*6380*/  IMAD.WIDE.U32 R6, R23, UR8, RZ ;  /* 0x0000000817067c25 */ /* 0x000fc8000f8e00ff */
[----:B------:R-:W-:-:S04]  /*6390*/  IMAD.WIDE.U32 R6, P1, R3, UR9, R6 ;  /* 0x0000000903067c25 */ /* 0x000fc8000f820006 */
[----:B------:R-:W-:-:S04]  /*63a0*/  IMAD.WIDE.U32 R2, R3, UR8, RZ ;  /* 0x0000000803027c25 */ /* 0x000fc8000f8e00ff */
[----:B------:R-:W-:Y:S01]  /*63b0*/  IMAD.MOV.U32 R2, RZ, RZ, R7 ;  /* 0x000000ffff027224 */ /* 0x000fe200078e0007 */
[----:B------:R-:W-:Y:S01]  /*63c0*/  IADD3 RZ, P3, R3, R6, RZ ;  /* 0x0000000603ff7210 */ /* 0x000fe20007f7e0ff */
[----:B------:R-:W-:-:S04]  /*63d0*/  IMAD.X R3, RZ, RZ, RZ, P1 ;  /* 0x000000ffff037224 */ /* 0x000fc800008e06ff */
[----:B------:R-:W-:-:S08]  /*63e0*/  IMAD.WIDE.U32.X R2, R23, UR9, R2, P3 ;  /* 0x0000000917027c25 */ /* 0x000fd000098e0402 */
.L_x_116:
[----:B------:R-:W-:Y:S01]  /*63f0*/  ULDC UR4, c[0x0][0x648] ;  /* 0x0001920000047ab9 */ /* 0x000fe20000000800 */
[----:B-1----:R-:W-:Y:S01]  /*6400*/  IMAD.MOV R21, RZ, RZ, -R21 ;  /* 0x000000ffff157224 */ /* 0x002fe200078e0a15 */
[----:B------:R-:W-:Y:S01]  /*6410*/  SHF.R.U64 R3, R2, UR4, R3 ;  /* 0x0000000402037c19 */ /* 0x000fe20008001203 */
[----:B------:R-:W-:Y:S01]  /*6420*/  ULDC UR4, c[0x0][0x638] ;  /* 0x00018e0000047ab9 */ /* 0x000fe20000000800 */
[----:B------:R-:W-:Y:S01]  /*6430*/  LOP3.LUT R20, R20, UR17, RZ, 0xc0, !PT ;  /* 0x0000001114147c12 */ /* 0x000fe2000f8ec0ff */
[----:B0-----:R-:W-:Y:S01]  /*6440*/  @P4 IMAD R17, R19, R21, R14 ;  /* 0x0000001513114224 */ /* 0x001fe200078e020e */
[----:B------:R-:W-:Y:S01]  /*6450*/  ULDC UR5, c[0x0][0x610] ;  /* 0x0001840000057ab9 */ /* 0x000fe20000000800 */
[----:B------:R-:W-:Y:S02]  /*6460*/  IMAD.MOV R7, RZ, RZ, -R3 ;  /* 0x000000ffff077224 */ /* 0x000fe400078e0a03 */
[----:B------:R-:W-:Y:S01]  /*6470*/  IMAD R14, R3, UR18, R20 ;  /* 0x00000012030e7c24 */ /* 0x000fe2000f8e0214 */
[----:B------:R-:W-:Y:S01]  /*6480*/  LOP3.LUT R3, R9, UR16, RZ, 0xc0, !PT ;  /* 0x0000001009037c12 */ /* 0x000fe2000f8ec0ff */
[----:B------:R-:W-:Y:S01]  /*6490*/  IMAD R18, R7, UR4, R18 ;  /* 0x0000000407127c24 */ /* 0x000fe2000f8e0212 */
[----:B------:R-:W-:Y:S01]  /*64a0*/  ULDC UR4, c[0x0][0x600] ;  /* 0x0001800000047ab9 */ /* 0x000fe20000000800 */
[----:B------:R-:W-:-:S02]  /*64b0*/  IMAD R14, R14, UR5, R17 ;  /* 0x000000050e0e7c24 */ /* 0x000fc4000f8e0211 */
[----:B------:R-:W-:Y:S02]  /*64c0*/  IMAD R3, R18, UR4, R3 ;  /* 0x0000000412037c24 */ /* 0x000fe4000f8e0203 */
[----:B------:R-:W-:Y:S02]  /*64d0*/  IMAD.MOV.U32 R2, RZ, RZ, 0x1 ;  /* 0x00000001ff027424 */ /* 0x000fe400078e00ff */
[----:B------:R-:W-:Y:S01]  /*64e0*/  IMAD.MOV.U32 R9, RZ, RZ, R8 ;  /* 0x000000ffff097224 */ /* 0x000fe200078e0008 */
[----:B------:R-:W-:Y:S02]  /*64f0*/  SEL R17, R3, R14, !P4 ;  /* 0x0000000e03117207 */ /* 0x000fe40006000000 */
[----:B------:R-:W-:-:S07]  /*6500*/  SEL R14, R14, R3, !P4 ;  /* 0x000000030e0e7207 */ /* 0x000fce0006000000 */
.L_x_114:
[----:B------:R-:W-:Y:S05]  /*6510*/  BSYNC B1 ;  /* 0x0000000000017941 */ /* 0x000fea0003800000 */
.L_x_113:
[----:B------:R-:W-:-:S13]  /*6520*/  LOP3.LUT P1, RZ, R2, 0xff, RZ, 0xc0, !PT ;  /* 0x000000ff02ff7812 */ /* 0x000fda000782c0ff */
[----:B------:R-:W-:Y:S05]  /*6530*/  @P1 BRA `(.L_x_117) ;  /* 0xfffffff400441947 */ /* 0x000fea000383ffff */
[----:B------:R-:W-:Y:S05]  /*6540*/  BSYNC B0 ;  /* 0x0000000000007941 */ /* 0x000fea0003800000 */
.L_x_105:
[----:B------:R-:W-:-:S03]  /*6550*/  UMOV UR4, 0xffffffff ;  /* 0xffffffff00047882 */ /* 0x000fc60000000000 */
[----:B------:R-:W-:Y:S05]  /*6560*/  BRA.DIV UR4, `(.L_x_118) ;  /* 0x0000000604647947 */ /* 0x000fea000b800000 */
[----:B------:R-:W-:-:S13]  /*6570*/  ELECT P0, URZ, PT ;  /* 0x00000000003f782f */ /* 0x000fda0003800000 */
.L_x_134:
[----:B------:R-:W-:Y:S04]  /*6580*/  BSSY B0, `(.L_x_119) ;  /* 0x000003d000007945 */ /* 0x000fe80003800000 */
[----:B------:R-:W-:Y:S05]  /*6590*/  @!P0 BRA `(.L_x_120) ;  /* 0x0000000000ec8947 */ /* 0x000fea0003800000 */
[----:B------:R-:W-:-:S04]  /*65a0*/  LOP3.LUT R4, R4, 0x2, RZ, 0xfc, !PT ;  /* 0x0000000204047812 */ /* 0x000fc800078efcff */
[----:B------:R-:W-:-:S13]  /*65b0*/  ISETP.NE.AND P0, PT, R4, 0x3, PT ;  /* 0x000000030400780c */ /* 0x000fda0003f05270 */
[----:B------:R-:W-:Y:S05]  /*65c0*/  @!P0 BRA `(.L_x_121) ;  /* 0x0000000000048947 */ /* 0x000fea0003800000 */
[----:B------:R-:W-:Y:S01]  /*65d0*/  BPT.TRAP 0x1 ;  /* 0x000000040000795c */ /* 0x000fe20000300000 */
.L_x_121:
[----:B------:R-:W0:Y:S01]  /*65e0*/  S2R R3, SR_CgaCtaId ;  /* 0x0000000000037919 */ /* 0x000e220000008800 */
[----:B------:R-:W-:Y:S02]  /*65f0*/  MOV R0, 0x400 ;  /* 0x0000040000007802 */ /* 0x000fe40000000f00 */
[----:B------:R-:W-:Y:S02]  /*6600*/  SHF.L.U32 R2, R10, 0x1f, RZ ;  /* 0x0000001f0a027819 */ /* 0x000fe400000006ff */
[----:B0-----:R-:W-:-:S05]  /*6610*/  LEA R0, R3, R0, 0x18 ;  /* 0x0000000003007211 */ /* 0x001fca00078ec0ff */
[----:B------:R-:W-:-:S04]  /*6620*/  VIADD R0, R0, 0x30 ;  /* 0x0000003000007836 */ /* 0x000fc80000000000 */
[C---:B------:R-:W-:Y:S02]  /*6630*/  IMAD R5, R13.reuse, 0x8, R0 ;  /* 0x000000080d057824 */ /* 0x040fe400078e0200 */
[----:B------:R-:W-:Y:S02]  /*6640*/  VIADD R13, R13, 0x1 ;  /* 0x000000010d0d7836 */ /* 0x000fe40000000000 */
[----:B------:R-:W0:Y:S03]  /*6650*/  SYNCS.PHASECHK.TRANS64.TRYWAIT P0, [R5+URZ], R2 ;  /* 0x00000002050075a7 */ /* 0x000e26000800017f */
[----:B------:R-:W-:-:S04]  /*6660*/  ISETP.NE.AND P1, PT, R13, 0x6, PT ;  /* 0x000000060d00780c */ /* 0x000fc80003f25270 */
[----:B------:R-:W-:Y:S02]  /*6670*/  SEL R3, RZ, 0x1, P1 ;  /* 0x00000001ff037807 */ /* 0x000fe40000800000 */
[----:B------:R-:W-:Y:S02]  /*6680*/  SEL R13, R13, RZ, P1 ;  /* 0x000000ff0d0d7207 */ /* 0x000fe40000800000 */
[----:B------:R-:W-:-:S03]  /*6690*/  LOP3.LUT R10, R10, R3, RZ, 0x3c, !PT ;  /* 0x000000030a0a7212 */ /* 0x000fc600078e3cff */
[----:B------:R-:W-:Y:S01]  /*66a0*/  IMAD R7, R13, 0x8, R0 ;  /* 0x000000080d077824 */ /* 0x000fe200078e0200 */
[----:B------:R-:W-:Y:S01]  /*66b0*/  SHF.L.U32 R4, R10, 0x1f, RZ ;  /* 0x0000001f0a047819 */ /* 0x000fe200000006ff */
[----:B0-----:R-:W-:Y:S06]  /*66c0*/  @!P0 BRA `(.L_x_122) ;  /* 0x0000000400308947 */ /* 0x001fec0003800000 */
.L_x_135:
[----:B------:R-:W1:Y:S01]  /*66d0*/  SYNCS.PHASECHK.TRANS64.TRYWAIT P0, [R7+URZ], R4 ;  /* 0x00000004070075a7 */ /* 0x000e62000800017f */
[----:B0-----:R-:W-:-:S05]  /*66e0*/  VIADD R2, R13, 0x1 ;  /* 0x000000010d027836 */ /* 0x001fca0000000000 */
[----:B------:R-:W-:-:S04]  /*66f0*/  ISETP.NE.AND P1, PT, R2, 0x6, PT ;  /* 0x000000060200780c */ /* 0x000fc80003f25270 */
[----:B------:R-:W-:Y:S02]  /*6700*/  SEL R3, RZ, 0x1, P1 ;  /* 0x00000001ff037807 */ /* 0x000fe40000800000 */
[----:B------:R-:W-:Y:S02]  /*6710*/  SEL R9, R2, RZ, P1 ;  /* 0x000000ff02097207 */ /* 0x000fe40000800000 */
[----:B------:R-:W-:-:S03]  /*6720*/  LOP3.LUT R10, R10, R3, RZ, 0x3c, !PT ;  /* 0x000000030a0a7212 */ /* 0x000fc600078e3cff */
[----:B------:R-:W-:Y:S01]  /*6730*/  IMAD R6, R9, 0x8, R0 ;  /* 0x0000000809067824 */ /* 0x000fe200078e0200 */
[----:B------:R-:W-:Y:S01]  /*6740*/  SHF.L.U32 R5, R10, 0x1f, RZ ;  /* 0x0000001f0a057819 */ /* 0x000fe200000006ff */
[----:B-1----:R-:W-:Y:S06]  /*6750*/  @!P0 BRA `(.L_x_123) ;  /* 0x0000000400208947 */ /* 0x002fec0003800000 */
.L_x_136:
[----:B------:R-:W1:Y:S01]  /*6760*/  SYNCS.PHASECHK.TRANS64.TRYWAIT P0, [R6+URZ], R5 ;  /* 0x00000005060075a7 */ /* 0x000e62000800017f */
[----:B------:R-:W-:-:S05]  /*6770*/  VIADD R2, R9, 0x1 ;  /* 0x0000000109027836 */ /* 0x000fca0000000000 */
[----:B------:R-:W-:-:S04]  /*6780*/  ISETP.NE.AND P1, PT, R2, 0x6, PT ;  /* 0x000000060200780c */ /* 0x000fc80003f25270 */
[----:B------:R-:W-:Y:S02]  /*6790*/  SEL R3, RZ, 0x1, P1 ;  /* 0x00000001ff037807 */ /* 0x000fe40000800000 */
[----:B0-----:R-:W-:Y:S02]  /*67a0*/  SEL R7, R2, RZ, P1 ;  /* 0x000000ff02077207 */ /* 0x001fe40000800000 */
[----:B------:R-:W-:-:S03]  /*67b0*/  LOP3.LUT R10, R10, R3, RZ, 0x3c, !PT ;  /* 0x000000030a0a7212 */ /* 0x000fc600078e3cff */
[----:B------:R-:W-:Y:S01]  /*67c0*/  IMAD R9, R7, 0x8, R0 ;  /* 0x0000000807097824 */ /* 0x000fe200078e0200 */
[----:B------:R-:W-:Y:S01]  /*67d0*/  SHF.L.U32 R4, R10, 0x1f, RZ ;  /* 0x0000001f0a047819 */ /* 0x000fe200000006ff */
[----:B-1----:R-:W-:Y:S06]  /*67e0*/  @!P0 BRA `(.L_x_124) ;  /* 0x0000000400108947 */ /* 0x002fec0003800000 */
.L_x_137:
[----:B------:R-:W1:Y:S01]  /*67f0*/  SYNCS.PHASECHK.TRANS64.TRYWAIT P0, [R9+URZ], R4 ;  /* 0x00000004090075a7 */ /* 0x000e62000800017f */
[----:B------:R-:W-:-:S05]  /*6800*/  VIADD R2, R7, 0x1 ;  /* 0x0000000107027836 */ /* 0x000fca0000000000 */
[----:B------:R-:W-:-:S04]  /*6810*/  ISETP.NE.AND P1, PT, R2, 0x6, PT ;  /* 0x000000060200780c */ /* 0x000fc80003f25270 */
[----:B------:R-:W-:Y:S02]  /*6820*/  SEL R3, RZ, 0x1, P1 ;  /* 0x00000001ff037807 */ /* 0x000fe40000800000 */
[----:B------:R-:W-:Y:S02]  /*6830*/  SEL R7, R2, RZ, P1 ;  /* 0x000000ff02077207 */ /* 0x000fe40000800000 */
[----:B------:R-:W-:-:S03]  /*6840*/  LOP3.LUT R11, R10, R3, RZ, 0x3c, !PT ;  /* 0x000000030a0b7212 */ /* 0x000fc600078e3cff */
[----:B0-----:R-:W-:Y:S01]  /*6850*/  IMAD R6, R7, 0x8, R0 ;  /* 0x0000000807067824 */ /* 0x001fe200078e0200 */
[----:B------:R-:W-:Y:S01]  /*6860*/  SHF.L.U32 R5, R11, 0x1f, RZ ;  /* 0x0000001f0b057819 */ /* 0x000fe200000006ff */
[----:B-1----:R-:W-:Y:S06]  /*6870*/  @!P0 BRA `(.L_x_125) ;  /* 0x0000000400008947 */ /* 0x002fec0003800000 */
.L_x_138:
[----:B------:R-:W1:Y:S01]  /*6880*/  SYNCS.PHASECHK.TRANS64.TRYWAIT P0, [R6+URZ], R5 ;  /* 0x00000005060075a7 */ /* 0x000e62000800017f */
[----:B------:R-:W-:-:S05]  /*6890*/  VIADD R2, R7, 0x1 ;  /* 0x0000000107027836 */ /* 0x000fca0000000000 */
[----:B------:R-:W-:-:S04]  /*68a0*/  ISETP.NE.AND P1, PT, R2, 0x6, PT ;  /* 0x000000060200780c */ /* 0x000fc80003f25270 */
[----:B0-----:R-:W-:Y:S02]  /*68b0*/  SEL R4, RZ, 0x1, P1 ;  /* 0x00000001ff047807 */ /* 0x001fe40000800000 */
[----:B------:R-:W-:Y:S02]  /*68c0*/  SEL R3, R2, RZ, P1 ;  /* 0x000000ff02037207 */ /* 0x000fe40000800000 */
[----:B------:R-:W-:Y:S01]  /*68d0*/  LOP3.LUT R4, R11, R4, RZ, 0x3c, !PT ;  /* 0x000000040b047212 */ /* 0x000fe200078e3cff */
[----:B-1----:R-:W-:Y:S06]  /*68e0*/  @!P0 BRA `(.L_x_126) ;  /* 0x0000000000f88947 */ /* 0x002fec0003800000 */
.L_x_139:
[----:B------:R-:W-:Y:S01]  /*68f0*/  IMAD R3, R3, 0x8, R0 ;  /* 0x0000000803037824 */ /* 0x000fe200078e0200 */
[----:B------:R-:W-:-:S07]  /*6900*/  SHF.L.U32 R0, R4, 0x1f, RZ ;  /* 0x0000001f04007819 */ /* 0x000fce00000006ff */
.L_x_127:
[----:B-1----:R1:W2:Y:S02]  /*6910*/  SYNCS.PHASECHK.TRANS64.TRYWAIT P0, [R3+URZ], R0 ;  /* 0x00000000030075a7 */ /* 0x0022a4000800017f */
[----:B--2---:R-:W-:Y:S05]  /*6920*/  @!P0 NANOSLEEP.SYNCS 0x989680 ;  /* 0x009896800000895d */ /* 0x004fea0003900000 */
[----:B------:R-:W2:Y:S02]  /*6930*/  @!P0 SYNCS.PHASECHK.TRANS64 P0, [R3+URZ], R0 ;  /* 0x00000000030085a7 */ /* 0x000ea4000800007f */
[----:B--2---:R-:W-:Y:S05]  /*6940*/  @!P0 BRA `(.L_x_127) ;  /* 0xfffffffc00f08947 */ /* 0x004fea000383ffff */
.L_x_120:
[----:B------:R-:W-:Y:S05]  /*6950*/  BSYNC B0 ;  /* 0x0000000000007941 */ /* 0x000fea0003800000 */
.L_x_119:
[----:B------:R-:W-:Y:S05]  /*6960*/  EXIT ;  /* 0x000000000000794d */ /* 0x000fea0003800000 */
.L_x_17:
[----:B-1----:R-:W-:-:S04]  /*6970*/  IMAD.U32 R7, RZ, RZ, UR6 ;  /* 0x00000006ff077e24 */ /* 0x002fc8000f8e00ff */
[----:B------:R1:W3:Y:S03]  /*6980*/  SYNCS.PHASECHK.TRANS64.TRYWAIT P0, [R7+URZ], R6 ;  /* 0x00000006070075a7 */ /* 0x0002e6000800017f */
[----:B---3--:R-:W-:Y:S05]  /*6990*/  @!P0 NANOSLEEP.SYNCS 0x989680 ;  /* 0x009896800000895d */ /* 0x008fea0003900000 */
[----:B------:R-:W3:Y:S02]  /*69a0*/  @!P0 SYNCS.PHASECHK.TRANS64 P0, [R7+URZ], R6 ;  /* 0x00000006070085a7 */ /* 0x000ee4000800007f */
[----:B---3--:R-:W-:Y:S05]  /*69b0*/  @!P0 BRA `(.L_x_17) ;  /* 0xfffffffc00ec8947 */ /* 0x008fea000383ffff */
[----:B------:R-:W-:Y:S05]  /*69c0*/  BRA `(.L_x_16) ;  /* 0xffffffa800787947 */ /* 0x000fea000383ffff */
.L_x_23:
[----:B-1----:R-:W-:-:S04]  /*69d0*/  IMAD.U32 R8, RZ, RZ, UR12 ;  /* 0x0000000cff087e24 */ /* 0x002fc8000f8e00ff */
[----:B------:R1:W3:Y:S03]  /*69e0*/  SYNCS.PHASECHK.TRANS64.TRYWAIT P0, [R8+URZ], R7 ;  /* 0x00000007080075a7 */ /* 0x0002e6000800017f */
[----:B---3--:R-:W-:Y:S05]  /*69f0*/  @!P0 NANOSLEEP.SYNCS 0x989680 ;  /* 0x009896800000895d */ /* 0x008fea0003900000 */
[----:B------:R-:W3:Y:S02]  /*6a00*/  @!P0 SYNCS.PHASECHK.TRANS64 P0, [R8+URZ], R7 ;  /* 0x00000007080085a7 */ /* 0x000ee4000800007f */
[----:B---3--:R-:W-:Y:S05]  /*6a10*/  @!P0 BRA `(.L_x_23) ;  /* 0xfffffffc00ec8947 */ /* 0x008fea000383ffff */
[----:B------:R-:W-:Y:S05]  /*6a20*/  BRA `(.L_x_22) ;  /* 0xffffffac00e87947 */ /* 0x000fea000383ffff */
.L_x_106:
[----:B------:R-:W-:Y:S01]  /*6a30*/  BSSY B1, `(.L_x_128) ;  /* 0x0000006000017945 */ /* 0x000fe20003800000 */
[----:B------:R-:W-:-:S07]  /*6a40*/  IMAD.MOV.U32 R2, RZ, RZ, -0x1 ;  /* 0xffffffffff027424 */ /* 0x000fce00078e00ff */
[----:B------:R-:W-:Y:S05]  /*6a50*/  WARPSYNC.COLLECTIVE R2, `(.L_x_129) ;  /* 0x00000000020c7348 */ /* 0x000fea0003c00000 */
[----:B------:R-:W-:Y:S02]  /*6a60*/  ELECT P1, UR62, PT ;  /* 0x00000000003e782f */ /* 0x000fe40003820000 */
[----:B------:R-:W-:Y:S01]  /*6a70*/  MOV R2, UR62 ;  /* 0x0000003e00027c02 */ /* 0x000fe20008000f00 */
[----:B------:R-:W-:Y:S10]  /*6a80*/  ENDCOLLECTIVE ;  /* 0x000000000000791b */ /* 0x000ff40003800000 */
.L_x_129:
[----:B------:R-:W-:Y:S05]  /*6a90*/  BSYNC B1 ;  /* 0x0000000000017941 */ /* 0x000fea0003800000 */
.L_x_128:
[----:B------:R-:W-:Y:S05]  /*6aa0*/  BRA `(.L_x_130) ;  /* 0xffffffec00f47947 */ /* 0x000fea000383ffff */
.L_x_109:
[----:B-1----:R1:W2:Y:S02]  /*6ab0*/  SYNCS.PHASECHK.TRANS64.TRYWAIT P1, [R18+URZ+0x30], R7 ;  /* 0x00003007120075a7 */ /* 0x0022a4000802017f */
[----:B--2---:R-:W-:Y:S05]  /*6ac0*/  @!P1 NANOSLEEP.SYNCS 0x989680 ;  /* 0x009896800000995d */ /* 0x004fea0003900000 */
[----:B------:R-:W2:Y:S02]  /*6ad0*/  @!P1 SYNCS.PHASECHK.TRANS64 P1, [R18+URZ+0x30], R7 ;  /* 0x00003007120095a7 */ /* 0x000ea4000802007f */
[----:B--2---:R-:W-:Y:S05]  /*6ae0*/  @!P1 BRA `(.L_x_109) ;  /* 0xfffffffc00f09947 */ /* 0x004fea000383ffff */
[----:B------:R-:W-:Y:S05]  /*6af0*/  BRA `(.L_x_131) ;  /* 0xfffffff000287947 */ /* 0x000fea000383ffff */
.L_x_118:
[----:B------:R-:W-:Y:S01]  /*6b00*/  BSSY B0, `(.L_x_132) ;  /* 0x0000006000007945 */ /* 0x000fe20003800000 */
[----:B------:R-:W-:-:S07]  /*6b10*/  IMAD.MOV.U32 R2, RZ, RZ, -0x1 ;  /* 0xffffffffff027424 */ /* 0x000fce00078e00ff */
[----:B------:R-:W-:Y:S05]  /*6b20*/  WARPSYNC.COLLECTIVE R2, `(.L_x_133) ;  /* 0x00000000020c7348 */ /* 0x000fea0003c00000 */
[----:B------:R-:W-:Y:S02]  /*6b30*/  ELECT P1, UR62, PT ;  /* 0x00000000003e782f */ /* 0x000fe40003820000 */
[----:B------:R-:W-:Y:S01]  /*6b40*/  MOV R2, UR62 ;  /* 0x0000003e00027c02 */ /* 0x000fe20008000f00 */
[----:B------:R-:W-:Y:S10]  /*6b50*/  ENDCOLLECTIVE ;  /* 0x000000000000791b */ /* 0x000ff40003800000 */
.L_x_133:
[----:B------:R-:W-:Y:S05]  /*6b60*/  BSYNC B0 ;  /* 0x0000000000007941 */ /* 0x000fea0003800000 */
.L_x_132:
[----:B------:R-:W-:Y:S01]  /*6b70*/  PLOP3.LUT P0, PT, P1, PT, PT, 0x80, 0x0 ;  /* 0x000000000000781c */ /* 0x000fe20000f0f070 */
[----:B------:R-:W-:-:S12]  /*6b80*/  BRA `(.L_x_134) ;  /* 0xfffffff8007c7947 */ /* 0x000fd8000383ffff */
.L_x_122:
[----:B0-----:R0:W1:Y:S02]  /*6b90*/  SYNCS.PHASECHK.TRANS64.TRYWAIT P0, [R5+URZ], R2 ;  /* 0x00000002050075a7 */ /* 0x001064000800017f */
[----:B-1----:R-:W-:Y:S05]  /*6ba0*/  @!P0 NANOSLEEP.SYNCS 0x989680 ;  /* 0x009896800000895d */ /* 0x002fea0003900000 */
[----:B------:R-:W1:Y:S02]  /*6bb0*/  @!P0 SYNCS.PHASECHK.TRANS64 P0, [R5+URZ], R2 ;  /* 0x00000002050085a7 */ /* 0x000e64000800007f */
[----:B-1----:R-:W-:Y:S05]  /*6bc0*/  @!P0 BRA `(.L_x_122) ;  /* 0xfffffffc00f08947 */ /* 0x002fea000383ffff */
[----:B------:R-:W-:Y:S05]  /*6bd0*/  BRA `(.L_x_135) ;  /* 0xfffffff800bc7947 */ /* 0x000fea000383ffff */
.L_x_123:
[----:B0-----:R0:W1:Y:S02]  /*6be0*/  SYNCS.PHASECHK.TRANS64.TRYWAIT P0, [R7+URZ], R4 ;  /* 0x00000004070075a7 */ /* 0x001064000800017f */
[----:B-1----:R-:W-:Y:S05]  /*6bf0*/  @!P0 NANOSLEEP.SYNCS 0x989680 ;  /* 0x009896800000895d */ /* 0x002fea0003900000 */
[----:B------:R-:W1:Y:S02]  /*6c00*/  @!P0 SYNCS.PHASECHK.TRANS64 P0, [R7+URZ], R4 ;  /* 0x00000004070085a7 */ /* 0x000e64000800007f */
[----:B-1----:R-:W-:Y:S05]  /*6c10*/  @!P0 BRA `(.L_x_123) ;  /* 0xfffffffc00f08947 */ /* 0x002fea000383ffff */
[----:B------:R-:W-:Y:S05]  /*6c20*/  BRA `(.L_x_136) ;  /* 0xfffffff800cc7947 */ /* 0x000fea000383ffff */
.L_x_124:
[----:B0-----:R0:W1:Y:S02]  /*6c30*/  SYNCS.PHASECHK.TRANS64.TRYWAIT P0, [R6+URZ], R5 ;  /* 0x00000005060075a7 */ /* 0x001064000800017f */
[----:B-1----:R-:W-:Y:S05]  /*6c40*/  @!P0 NANOSLEEP.SYNCS 0x989680 ;  /* 0x009896800000895d */ /* 0x002fea0003900000 */
[----:B------:R-:W1:Y:S02]  /*6c50*/  @!P0 SYNCS.PHASECHK.TRANS64 P0, [R6+URZ], R5 ;  /* 0x00000005060085a7 */ /* 0x000e64000800007f */
[----:B-1----:R-:W-:Y:S05]  /*6c60*/  @!P0 BRA `(.L_x_124) ;  /* 0xfffffffc00f08947 */ /* 0x002fea000383ffff */
[----:B------:R-:W-:Y:S05]  /*6c70*/  BRA `(.L_x_137) ;  /* 0xfffffff800dc7947 */ /* 0x000fea000383ffff */
.L_x_125:
[----:B0-----:R0:W1:Y:S02]  /*6c80*/  SYNCS.PHASECHK.TRANS64.TRYWAIT P0, [R9+URZ], R4 ;  /* 0x00000004090075a7 */ /* 0x001064000800017f */
[----:B-1----:R-:W-:Y:S05]  /*6c90*/  @!P0 NANOSLEEP.SYNCS 0x989680 ;  /* 0x009896800000895d */ /* 0x002fea0003900000 */
[----:B------:R-:W1:Y:S02]  /*6ca0*/  @!P0 SYNCS.PHASECHK.TRANS64 P0, [R9+URZ], R4 ;  /* 0x00000004090085a7 */ /* 0x000e64000800007f */
[----:B-1----:R-:W-:Y:S05]  /*6cb0*/  @!P0 BRA `(.L_x_125) ;  /* 0xfffffffc00f08947 */ /* 0x002fea000383ffff */
[----:B------:R-:W-:Y:S05]  /*6cc0*/  BRA `(.L_x_138) ;  /* 0xfffffff800ec7947 */ /* 0x000fea000383ffff */
.L_x_126:
[----:B0-----:R0:W1:Y:S02]  /*6cd0*/  SYNCS.PHASECHK.TRANS64.TRYWAIT P0, [R6+URZ], R5 ;  /* 0x00000005060075a7 */ /* 0x001064000800017f */
[----:B-1----:R-:W-:Y:S05]  /*6ce0*/  @!P0 NANOSLEEP.SYNCS 0x989680 ;  /* 0x009896800000895d */ /* 0x002fea0003900000 */
[----:B------:R-:W1:Y:S02]  /*6cf0*/  @!P0 SYNCS.PHASECHK.TRANS64 P0, [R6+URZ], R5 ;  /* 0x00000005060085a7 */ /* 0x000e64000800007f */
[----:B-1----:R-:W-:Y:S05]  /*6d00*/  @!P0 BRA `(.L_x_126) ;  /* 0xfffffffc00f08947 */ /* 0x002fea000383ffff */
[----:B------:R-:W-:Y:S05]  /*6d10*/  BRA `(.L_x_139) ;  /* 0xfffffff800f47947 */ /* 0x000fea000383ffff */
.L_x_140:
[----:B------:R-:W-:-:S00]  /*6d20*/  BRA `(.L_x_140) ;  /* 0xfffffffc00fc7947 */ /* 0x000fc0000383ffff */
[----:B------:R-:W-:-:S00]  /*6d30*/  NOP ;  /* 0x0000000000007918 */ /* 0x000fc00000000000 */
        /* <DEDUP_REMOVED lines=12> */
.L_x_141:


//--------------------- .nv.shared._ZN7cutlass13device_kernelINS_4gemm6kernel13GemmUniversalIN4cute5tupleIJiiiiEEENS1_10collective13CollectiveMmaINS1_37MainloopSm90TmaGmmaWarpSpecializedFP8ILi6ENS5_IJNS4_1CILi1EEESB_SB_EEENS1_35KernelTmaWarpSpecializedCooperativeEEENS5_IJNSA_ILi128EEENSA_ILi64EEENSA_ILi32EEEEEENS_12float_e5m2_tENS5_IJlSB_lEEESJ_SK_NS4_8TiledMMAINS4_8MMA_AtomIJNS4_4SM904GMMA30MMA_64x64x32_F32E5M2E5M2_SS_TNILNSO_7ScaleInE1ELSQ_1EEEEEENS4_6LayoutINS5_IJNSA_ILi2EEESB_SB_EEENS5_IJSB_NSA_ILi0EEESW_EEEEENS5_IJNS4_10UnderscoreESZ_SZ_EEEEENS4_13SM90_TMA_LOADENS4_14ComposedLayoutINS4_7SwizzleILi1ELi4ELi3EEENS4_18smem_ptr_flag_bitsILi8EEENST_INS5_IJNSA_ILi8EEESH_EEENS5_IJSH_SB_EEEEEEEvNS4_8identityES12_S1C_vS1D_EENS_8epilogue10collective6detail29Sm90TmaWarpSpecializedAdapterINS1G_15DefaultEpilogueISJ_SK_SK_NS1F_6thread17LinearCombinationISJ_Li1EffLNS1K_9ScaleType4KindE0ELNS_15FloatRoundStyleE2ESJ_EENS1_15EpilogueDefaultEEEEEvvEEEEvNT_6ParamsE --------------------------
	.section	.nv.shared._ZN7cutlass13device_kernelINS_4gemm6kernel13GemmUniversalIN4cute5tupleIJiiiiEEENS1_10collective13CollectiveMmaINS1_37MainloopSm90TmaGmmaWarpSpecializedFP8ILi6ENS5_IJNS4_1CILi1EEESB_SB_EEENS1_35KernelTmaWarpSpecializedCooperativeEEENS5_IJNSA_ILi128EEENSA_ILi64EEENSA_ILi32EEEEEENS_12float_e5m2_tENS5_IJlSB_lEEESJ_SK_NS4_8TiledMMAINS4_8MMA_AtomIJNS4_4SM904GMMA30MMA_64x64x32_F32E5M2E5M2_SS_TNILNSO_7ScaleInE1ELSQ_1EEEEEENS4_6LayoutINS5_IJNSA_ILi2EEESB_SB_EEENS5_IJSB_NSA_ILi0EEESW_EEEEENS5_IJNS4_10UnderscoreESZ_SZ_EEEEENS4_13SM90_TMA_LOADENS4_14ComposedLayoutINS4_7SwizzleILi1ELi4ELi3EEENS4_18smem_ptr_flag_bitsILi8EEENST_INS5_IJNSA_ILi8EEESH_EEENS5_IJSH_SB_EEEEEEEvNS4_8identityES12_S1C_vS1D_EENS_8epilogue10collective6detail29Sm90TmaWarpSpecializedAdapterINS1G_15DefaultEpilogueISJ_SK_SK_NS1F_6thread17LinearCombinationISJ_Li1EffLNS1K_9ScaleType4KindE0ELNS_15FloatRoundStyleE2ESJ_EENS1_15EpilogueDefaultEEEEEvvEEEEvNT_6ParamsE,"aw",@nobits
	.sectionflags	@""
	.align	16
	.zero		1024


//--------------------- .nv.shared.reserved.0     --------------------------
	.section	.nv.shared.reserved.0,"aw",@nobits
	.weak		__nv_reservedSMEM_offset_0_alias
	.size		__nv_reservedSMEM_offset_0_alias, 0, 0
	.other		__nv_reservedSMEM_offset_0_alias,@"STO_CUDA_RESERVED_SHARED STV_DEFAULT"
__nv_reservedSMEM_offset_0_alias:
	.zero		0


//--------------------- .nv.global                --------------------------
	.section	.nv.global,"aw",@nobits
.nv.global:
	.type		_ZN40_INTERNAL_5855fc62_4_k_cu_a7737fd2_257884cute1_E,@object
	.size		_ZN40_INTERNAL_5855fc62_4_k_cu_a7737fd2_257884cute1_E,(_ZN40_INTERNAL_5855fc62_4_k_cu_a7737fd2_257884cuda3std3__45__cpo6cbeginE - _ZN40_INTERNAL_5855fc62_4_k_cu_a7737fd2_257884cute1_E)
_ZN40_INTERNAL_5855fc62_4_k_cu_a7737fd2_257884cute1_E:
	.zero		1
	.type		_ZN40_INTERNAL_5855fc62_4_k_cu_a7737fd2_257884cuda3std3__45__cpo6cbeginE,@object
	.size		_ZN40_INTERNAL_5855fc62_4_k_cu_a7737fd2_257884cuda3std3__45__cpo6cbeginE,(_ZN40_INTERNAL_5855fc62_4_k_cu_a7737fd2_257884cuda3std3__48in_placeE - _ZN40_INTERNAL_5855fc62_4_k_cu_a7737fd2_257884cuda3std3__45__cpo6cbeginE)
_ZN40_INTERNAL_5855fc62_4_k_cu_a7737fd2_257884cuda3std3__45__cpo6cbeginE:
	.zero		1
	.type		_ZN40_INTERNAL_5855fc62_4_k_cu_a7737fd2_257884cuda3std3__48in_placeE,@object
	.size		_ZN40_INTERNAL_5855fc62_4_k_cu_a7737fd2_257884cuda3std3__48in_placeE,(_ZN40_INTERNAL_5855fc62_4_k_cu_a7737fd2_257884cuda3std6ranges3__45__cpo9iter_moveE - _ZN40_INTERNAL_5855fc62_4_k_cu_a7737fd2_257884cuda3std3__48in_placeE)
_ZN40_INTERNAL_5855fc62_4_k_cu_a7737fd2_257884cuda3std3__48in_placeE:
	.zero		1
	.type		_ZN40_INTERNAL_5855fc62_4_k_cu_a7737fd2_257884cuda3std6ranges3__45__cpo9iter_moveE,@object
	.size		_ZN40_INTERNAL_5855fc62_4_k_cu_a7737fd2_257884cuda3std6ranges3__45__cpo9iter_moveE,(_ZN40_INTERNAL_5855fc62_4_k_cu_a7737fd2_257884cuda3std3__45__cpo5beginE - _ZN40_INTERNAL_5855fc62_4_k_cu_a7737fd2_257884cuda3std6ranges3__45__cpo9iter_moveE)
_ZN40_INTERNAL_5855fc62_4_k_cu_a7737fd2_257884cuda3std6ranges3__45__cpo9iter_moveE:
	.zero		1
	.type		_ZN40_INTERNAL_5855fc62_4_k_cu_a7737fd2_257884cuda3std3__45__cpo5beginE,@object
	.size		_ZN40_INTERNAL_5855fc62_4_k_cu_a7737fd2_257884cuda3std3__45__cpo5beginE,(_ZN40_INTERNAL_5855fc62_4_k_cu_a7737fd2_257884cuda3std3__442_GLOBAL__N__5855fc62_4_k_cu_a7737fd2_257886ignoreE - _ZN40_INTERNAL_5855fc62_4_k_cu_a7737fd2_257884cuda3std3__45__cpo5beginE)
_ZN40_INTERNAL_5855fc62_4_k_cu_a7737fd2_257884cuda3std3__45__cpo5beginE:
	.zero		1
	.type		_ZN40_INTERNAL_5855fc62_4_k_cu_a7737fd2_257884cuda3std3__442_GLOBAL__N__5855fc62_4_k_cu_a7737fd2_257886ignoreE,@object
	.size		_ZN40_INTERNAL_5855fc62_4_k_cu_a7737fd2_257884cuda3std3__442_GLOBAL__N__5855fc62_4_k_cu_a7737fd2_257886ignoreE,(_ZN40_INTERNAL_5855fc62_4_k_cu_a7737fd2_257884cute7productE - _ZN40_INTERNAL_5855fc62_4_k_cu_a7737fd2_257884cuda3std3__442_GLOBAL__N__5855fc62_4_k_cu_a7737fd2_257886ignoreE)
_ZN40_INTERNAL_5855fc62_4_k_cu_a7737fd2_257884cuda3std3__442_GLOBAL__N__5855fc62_4_k_cu_a7737fd2_257886ignoreE:
	.zero		1
	.type		_ZN40_INTERNAL_5855fc62_4_k_cu_a7737fd2_257884cute7productE,@object
	.size		_ZN40_INTERNAL_5855fc62_4_k_cu_a7737fd2_257884cute7productE,(_ZN40_INTERNAL_5855fc62_4_k_cu_a7737fd2_257884cuda3std3__45__cpo3endE - _ZN40_INTERNAL_5855fc62_4_k_cu_a7737fd2_257884cute7productE)
_ZN40_INTERNAL_5855fc62_4_k_cu_a7737fd2_257884cute7productE:
	.zero		1
	.type		_ZN40_INTERNAL_5855fc62_4_k_cu_a7737fd2_257884cuda3std3__45__cpo3endE,@object
	.size		_ZN40_INTERNAL_5855fc62_4_k_cu_a7737fd2_257884cuda3std3__45__cpo3endE,(_ZN40_INTERNAL_5855fc62_4_k_cu_a7737fd2_257884cuda3std3__419piecewise_constructE - _ZN40_INTERNAL_5855fc62_4_k_cu_a7737fd2_257884cuda3std3__45__cpo3endE)
_ZN40_INTERNAL_5855fc62_4_k_cu_a7737fd2_257884cuda3std3__45__cpo3endE:
	.zero		1
	.type		_ZN40_INTERNAL_5855fc62_4_k_cu_a7737fd2_257884cuda3std3__419piecewise_constructE,@object
	.size		_ZN40_INTERNAL_5855fc62_4_k_cu_a7737fd2_257884cuda3std3__419piecewise_constructE,(_ZN40_INTERNAL_5855fc62_4_k_cu_a7737fd2_257884cuda3std3__45__cpo4cendE - _ZN40_INTERNAL_5855fc62_4_k_cu_a7737fd2_257884cuda3std3__419piecewise_constructE)
_ZN40_INTERNAL_5855fc62_4_k_cu_a7737fd2_257884cuda3std3__419piecewise_constructE:
	.zero		1
	.type		_ZN40_INTERNAL_5855fc62_4_k_cu_a7737fd2_257884cuda3std3__45__cpo4cendE,@object
	.size		_ZN40_INTERNAL_5855fc62_4_k_cu_a7737fd2_257884cuda3std3__45__cpo4cendE,(_ZN40_INTERNAL_5855fc62_4_k_cu_a7737fd2_257884cuda3std6ranges3__45__cpo4swapE - _ZN40_INTERNAL_5855fc62_4_k_cu_a7737fd2_257884cuda3std3__45__cpo4cendE)
_ZN40_INTERNAL_5855fc62_4_k_cu_a7737fd2_257884cuda3std3__45__cpo4cendE:
	.zero		1
	.type		_ZN40_INTERNAL_5855fc62_4_k_cu_a7737fd2_257884cuda3std6ranges3__45__cpo4swapE,@object
	.size		_ZN40_INTERNAL_5855fc62_4_k_cu_a7737fd2_257884cuda3std6ranges3__45__cpo4swapE,(.L_7 - _ZN40_INTERNAL_5855fc62_4_k_cu_a7737fd2_257884cuda3std6ranges3__45__cpo4swapE)
_ZN40_INTERNAL_5855fc62_4_k_cu_a7737fd2_257884cuda3std6ranges3__45__cpo4swapE:
	.zero		1
.L_7:


//--------------------- .nv.constant0._ZN7cutlass13device_kernelINS_4gemm6kernel13GemmUniversalIN4cute5tupleIJiiiiEEENS1_10collective13CollectiveMmaINS1_37MainloopSm90TmaGmmaWarpSpecializedFP8ILi6ENS5_IJNS4_1CILi1EEESB_SB_EEENS1_35KernelTmaWarpSpecializedCooperativeEEENS5_IJNSA_ILi128EEENSA_ILi64EEENSA_ILi32EEEEEENS_12float_e5m2_tENS5_IJlSB_lEEESJ_SK_NS4_8TiledMMAINS4_8MMA_AtomIJNS4_4SM904GMMA30MMA_64x64x32_F32E5M2E5M2_SS_TNILNSO_7ScaleInE1ELSQ_1EEEEEENS4_6LayoutINS5_IJNSA_ILi2EEESB_SB_EEENS5_IJSB_NSA_ILi0EEESW_EEEEENS5_IJNS4_10UnderscoreESZ_SZ_EEEEENS4_13SM90_TMA_LOADENS4_14ComposedLayoutINS4_7SwizzleILi1ELi4ELi3EEENS4_18smem_ptr_flag_bitsILi8EEENST_INS5_IJNSA_ILi8EEESH_EEENS5_IJSH_SB_EEEEEEEvNS4_8identityES12_S1C_vS1D_EENS_8epilogue10collective6detail29Sm90TmaWarpSpecializedAdapterINS1G_15DefaultEpilogueISJ_SK_SK_NS1F_6thread17LinearCombinationISJ_Li1EffLNS1K_9ScaleType4KindE0ELNS_15FloatRoundStyleE2ESJ_EENS1_15EpilogueDefaultEEEEEvvEEEEvNT_6ParamsE --------------------------
	.section	.nv.constant0._ZN7cutlass13device_kernelINS_4gemm6kernel13GemmUniversalIN4cute5tupleIJiiiiEEENS1_10collective13CollectiveMmaINS1_37MainloopSm90TmaGmmaWarpSpecializedFP8ILi6ENS5_IJNS4_1CILi1EEESB_SB_EEENS1_35KernelTmaWarpSpecializedCooperativeEEENS5_IJNSA_ILi128EEENSA_ILi64EEENSA_ILi32EEEEEENS_12float_e5m2_tENS5_IJlSB_lEEESJ_SK_NS4_8TiledMMAINS4_8MMA_AtomIJNS4_4SM904GMMA30MMA_64x64x32_F32E5M2E5M2_SS_TNILNSO_7ScaleInE1ELSQ_1EEEEEENS4_6LayoutINS5_IJNSA_ILi2EEESB_SB_EEENS5_IJSB_NSA_ILi0EEESW_EEEEENS5_IJNS4_10UnderscoreESZ_SZ_EEEEENS4_13SM90_TMA_LOADENS4_14ComposedLayoutINS4_7SwizzleILi1ELi4ELi3EEENS4_18smem_ptr_flag_bitsILi8EEENST_INS5_IJNSA_ILi8EEESH_EEENS5_IJSH_SB_EEEEEEEvNS4_8identityES12_S1C_vS1D_EENS_8epilogue10collective6detail29Sm90TmaWarpSpecializedAdapterINS1G_15DefaultEpilogueISJ_SK_SK_NS1F_6thread17LinearCombinationISJ_Li1EffLNS1K_9ScaleType4KindE0ELNS_15FloatRoundStyleE2ESJ_EENS1_15EpilogueDefaultEEEEEvvEEEEvNT_6ParamsE,"a",@progbits
	.sectionflags	@""
	.align	4
.nv.constant0._ZN7cutlass13device_kernelINS_4gemm6kernel13GemmUniversalIN4cute5tupleIJiiiiEEENS1_10collective13CollectiveMmaINS1_37MainloopSm90TmaGmmaWarpSpecializedFP8ILi6ENS5_IJNS4_1CILi1EEESB_SB_EEENS1_35KernelTmaWarpSpecializedCooperativeEEENS5_IJNSA_ILi128EEENSA_ILi64EEENSA_ILi32EEEEEENS_12float_e5m2_tENS5_IJlSB_lEEESJ_SK_NS4_8TiledMMAINS4_8MMA_AtomIJNS4_4SM904GMMA30MMA_64x64x32_F32E5M2E5M2_SS_TNILNSO_7ScaleInE1ELSQ_1EEEEEENS4_6LayoutINS5_IJNSA_ILi2EEESB_SB_EEENS5_IJSB_NSA_ILi0EEESW_EEEEENS5_IJNS4_10UnderscoreESZ_SZ_EEEEENS4_13SM90_TMA_LOADENS4_14ComposedLayoutINS4_7SwizzleILi1ELi4ELi3EEENS4_18smem_ptr_flag_bitsILi8EEENST_INS5_IJNSA_ILi8EEESH_EEENS5_IJSH_SB_EEEEEEEvNS4_8identityES12_S1C_vS1D_EENS_8epilogue10collective6detail29Sm90TmaWarpSpecializedAdapterINS1G_15DefaultEpilogueISJ_SK_SK_NS1F_6thread17LinearCombinationISJ_Li1EffLNS1K_9ScaleType4KindE0ELNS_15FloatRoundStyleE2ESJ_EENS1_15EpilogueDefaultEEEEEvvEEEEvNT_6ParamsE:
	.zero		1664


//--------------------- SYMBOLS --------------------------

	.type		.nv.reservedSmem.offset0,@object
	.size		.nv.reservedSmem.offset0,0x4
